	.target	sm_90a

	.elftype	@"ET_EXEC"


//--------------------- .note.nv.tkinfo           --------------------------
	.section	.note.nv.tkinfo,"",@"SHT_NOTE"
	.sectionflags	@"SHF_NOTE_NV_TKINFO"
	.tkinfo
        /*0018*/ 	.word	0x00000002
        /*0030*/ 	.string	""
        /*0030*/ 	.string	"ptxas"
        /*0030*/ 	.string	"Cuda compilation tools, release 13.0, V13.0.88"
        /*0030*/ 	.string	"Build cuda_13.0.r13.0/compiler.36424714_0"
        /*0030*/ 	.string	"-arch sm_90a -m 64 "



//--------------------- .note.nv.cuinfo           --------------------------
	.section	.note.nv.cuinfo,"",@"SHT_NOTE"
	.sectionflags	@"SHF_NOTE_NV_CUINFO"
        /*0018*/ 	.short	0x0002
        /*001a*/ 	.short	0x005a
        /*001c*/ 	.short	0x0082
	.zero		2


//--------------------- .nv.info                  --------------------------
	.section	.nv.info,"",@"SHT_CUDA_INFO"
	.align	4


	//----- nvinfo : EIATTR_REGCOUNT
	.align		4
        /*0000*/ 	.byte	0x04, 0x2f
        /*0002*/ 	.short	(.L_12 - .L_11)
	.align		4
.L_11:
        /*0004*/ 	.word	index@(_ZN7cutlass13device_kernelINS_4gemm6kernel13GemmUniversalIN4cute5tupleIJiiiiEEENS1_10collective13CollectiveMmaINS1_37MainloopSm90TmaGmmaWarpSpecializedFP8ILi14ENS5_IJNS4_1CILi2EEESB_NSA_ILi1EEEEEENS1_35KernelTmaWarpSpecializedCooperativeEEENS5_IJNSA_ILi128EEESG_NSA_ILi64EEEEEENS_12float_e5m2_tENS5_IJlSC_lEEESJ_SK_NS4_8TiledMMAINS4_8MMA_AtomIJNS4_4SM904GMMA31MMA_64x128x32_F32E5M2E5M2_SS_TNILNSO_7ScaleInE1ELSQ_1EEEEEENS4_6LayoutINS5_IJSB_SC_SC_EEENS5_IJSC_NSA_ILi0EEESV_EEEEENS5_IJNS4_10UnderscoreESY_SY_EEEEENS4_23SM90_TMA_LOAD_MULTICASTENS4_14ComposedLayoutINS4_7SwizzleILi2ELi4ELi3EEENS4_18smem_ptr_flag_bitsILi8EEENST_INS5_IJNSA_ILi8EEESH_EEENS5_IJSH_SC_EEEEEEEvNS4_8identityES11_S1B_vS1C_EENS_8epilogue10collective6detail29Sm90TmaWarpSpecializedAdapterINS1F_15DefaultEpilogueISJ_SK_SK_NS1E_6thread17LinearCombinationISJ_Li1EffLNS1J_9ScaleType4KindE0ELNS_15FloatRoundStyleE2ESJ_EENS1_15EpilogueDefaultEEEEEvvEEEEvNT_6ParamsE)
        /*0008*/ 	.word	0x000000a8


	//----- nvinfo : EIATTR_FRAME_SIZE
	.align		4
.L_12:
        /*000c*/ 	.byte	0x04, 0x11
        /*000e*/ 	.short	(.L_14 - .L_13)
	.align		4
.L_13:
        /*0010*/ 	.word	index@(_ZN7cutlass13device_kernelINS_4gemm6kernel13GemmUniversalIN4cute5tupleIJiiiiEEENS1_10collective13CollectiveMmaINS1_37MainloopSm90TmaGmmaWarpSpecializedFP8ILi14ENS5_IJNS4_1CILi2EEESB_NSA_ILi1EEEEEENS1_35KernelTmaWarpSpecializedCooperativeEEENS5_IJNSA_ILi128EEESG_NSA_ILi64EEEEEENS_12float_e5m2_tENS5_IJlSC_lEEESJ_SK_NS4_8TiledMMAINS4_8MMA_AtomIJNS4_4SM904GMMA31MMA_64x128x32_F32E5M2E5M2_SS_TNILNSO_7ScaleInE1ELSQ_1EEEEEENS4_6LayoutINS5_IJSB_SC_SC_EEENS5_IJSC_NSA_ILi0EEESV_EEEEENS5_IJNS4_10UnderscoreESY_SY_EEEEENS4_23SM90_TMA_LOAD_MULTICASTENS4_14ComposedLayoutINS4_7SwizzleILi2ELi4ELi3EEENS4_18smem_ptr_flag_bitsILi8EEENST_INS5_IJNSA_ILi8EEESH_EEENS5_IJSH_SC_EEEEEEEvNS4_8identityES11_S1B_vS1C_EENS_8epilogue10collective6detail29Sm90TmaWarpSpecializedAdapterINS1F_15DefaultEpilogueISJ_SK_SK_NS1E_6thread17LinearCombinationISJ_Li1EffLNS1J_9ScaleType4KindE0ELNS_15FloatRoundStyleE2ESJ_EENS1_15EpilogueDefaultEEEEEvvEEEEvNT_6ParamsE)
        /*0014*/ 	.word	0x00000000


	//----- nvinfo : EIATTR_MIN_STACK_SIZE
	.align		4
.L_14:
        /*0018*/ 	.byte	0x04, 0x12
        /*001a*/ 	.short	(.L_16 - .L_15)
	.align		4
.L_15:
        /*001c*/ 	.word	index@(_ZN7cutlass13device_kernelINS_4gemm6kernel13GemmUniversalIN4cute5tupleIJiiiiEEENS1_10collective13CollectiveMmaINS1_37MainloopSm90TmaGmmaWarpSpecializedFP8ILi14ENS5_IJNS4_1CILi2EEESB_NSA_ILi1EEEEEENS1_35KernelTmaWarpSpecializedCooperativeEEENS5_IJNSA_ILi128EEESG_NSA_ILi64EEEEEENS_12float_e5m2_tENS5_IJlSC_lEEESJ_SK_NS4_8TiledMMAINS4_8MMA_AtomIJNS4_4SM904GMMA31MMA_64x128x32_F32E5M2E5M2_SS_TNILNSO_7ScaleInE1ELSQ_1EEEEEENS4_6LayoutINS5_IJSB_SC_SC_EEENS5_IJSC_NSA_ILi0EEESV_EEEEENS5_IJNS4_10UnderscoreESY_SY_EEEEENS4_23SM90_TMA_LOAD_MULTICASTENS4_14ComposedLayoutINS4_7SwizzleILi2ELi4ELi3EEENS4_18smem_ptr_flag_bitsILi8EEENST_INS5_IJNSA_ILi8EEESH_EEENS5_IJSH_SC_EEEEEEEvNS4_8identityES11_S1B_vS1C_EENS_8epilogue10collective6detail29Sm90TmaWarpSpecializedAdapterINS1F_15DefaultEpilogueISJ_SK_SK_NS1E_6thread17LinearCombinationISJ_Li1EffLNS1J_9ScaleType4KindE0ELNS_15FloatRoundStyleE2ESJ_EENS1_15EpilogueDefaultEEEEEvvEEEEvNT_6ParamsE)
        /*0020*/ 	.word	0x00000000
.L_16:


//--------------------- .nv.compat                --------------------------
	.section	.nv.compat,"",@"SHT_CUDA_COMPAT_INFO"
	.align	4
        /*0000*/ 	.byte	0x02, 0x09, 0x01, 0x00, 0x02, 0x02, 0x04, 0x00, 0x02, 0x05, 0x05, 0x00, 0x03, 0x07, 0x01, 0x01
        /*0010*/ 	.byte	0x02, 0x03, 0x01, 0x00, 0x02, 0x06, 0x01, 0x00, 0x04, 0x0b, 0x08, 0x00, 0x00, 0x00, 0x00, 0x00
        /*0020*/ 	.byte	0x00, 0x00, 0x00, 0x00


//--------------------- .nv.info._ZN7cutlass13device_kernelINS_4gemm6kernel13GemmUniversalIN4cute5tupleIJiiiiEEENS1_10collective13CollectiveMmaINS1_37MainloopSm90TmaGmmaWarpSpecializedFP8ILi14ENS5_IJNS4_1CILi2EEESB_NSA_ILi1EEEEEENS1_35KernelTmaWarpSpecializedCooperativeEEENS5_IJNSA_ILi128EEESG_NSA_ILi64EEEEEENS_12float_e5m2_tENS5_IJlSC_lEEESJ_SK_NS4_8TiledMMAINS4_8MMA_AtomIJNS4_4SM904GMMA31MMA_64x128x32_F32E5M2E5M2_SS_TNILNSO_7ScaleInE1ELSQ_1EEEEEENS4_6LayoutINS5_IJSB_SC_SC_EEENS5_IJSC_NSA_ILi0EEESV_EEEEENS5_IJNS4_10UnderscoreESY_SY_EEEEENS4_23SM90_TMA_LOAD_MULTICASTENS4_14ComposedLayoutINS4_7SwizzleILi2ELi4ELi3EEENS4_18smem_ptr_flag_bitsILi8EEENST_INS5_IJNSA_ILi8EEESH_EEENS5_IJSH_SC_EEEEEEEvNS4_8identityES11_S1B_vS1C_EENS_8epilogue10collective6detail29Sm90TmaWarpSpecializedAdapterINS1F_15DefaultEpilogueISJ_SK_SK_NS1E_6thread17LinearCombinationISJ_Li1EffLNS1J_9ScaleType4KindE0ELNS_15FloatRoundStyleE2ESJ_EENS1_15EpilogueDefaultEEEEEvvEEEEvNT_6ParamsE --------------------------
	.section	.nv.info._ZN7cutlass13device_kernelINS_4gemm6kernel13GemmUniversalIN4cute5tupleIJiiiiEEENS1_10collective13CollectiveMmaINS1_37MainloopSm90TmaGmmaWarpSpecializedFP8ILi14ENS5_IJNS4_1CILi2EEESB_NSA_ILi1EEEEEENS1_35KernelTmaWarpSpecializedCooperativeEEENS5_IJNSA_ILi128EEESG_NSA_ILi64EEEEEENS_12float_e5m2_tENS5_IJlSC_lEEESJ_SK_NS4_8TiledMMAINS4_8MMA_AtomIJNS4_4SM904GMMA31MMA_64x128x32_F32E5M2E5M2_SS_TNILNSO_7ScaleInE1ELSQ_1EEEEEENS4_6LayoutINS5_IJSB_SC_SC_EEENS5_IJSC_NSA_ILi0EEESV_EEEEENS5_IJNS4_10UnderscoreESY_SY_EEEEENS4_23SM90_TMA_LOAD_MULTICASTENS4_14ComposedLayoutINS4_7SwizzleILi2ELi4ELi3EEENS4_18smem_ptr_flag_bitsILi8EEENST_INS5_IJNSA_ILi8EEESH_EEENS5_IJSH_SC_EEEEEEEvNS4_8identityES11_S1B_vS1C_EENS_8epilogue10collective6detail29Sm90TmaWarpSpecializedAdapterINS1F_15DefaultEpilogueISJ_SK_SK_NS1E_6thread17LinearCombinationISJ_Li1EffLNS1J_9ScaleType4KindE0ELNS_15FloatRoundStyleE2ESJ_EENS1_15EpilogueDefaultEEEEEvvEEEEvNT_6ParamsE,"",@"SHT_CUDA_INFO"
	.sectionflags	@""
	.align	4


	//----- nvinfo : EIATTR_CUDA_API_VERSION
	.align		4
        /*0000*/ 	.byte	0x04, 0x37
        /*0002*/ 	.short	(.L_18 - .L_17)
.L_17:
        /*0004*/ 	.word	0x00000082


	//----- nvinfo : EIATTR_KPARAM_INFO
	.align		4
.L_18:
        /*0008*/ 	.byte	0x04, 0x17
        /*000a*/ 	.short	(.L_20 - .L_19)
.L_19:
        /*000c*/ 	.word	0x00000000
        /*0010*/ 	.short	0x0000
        /*0012*/ 	.short	0x0070
        /*0014*/ 	.byte	0x00, 0xf0, 0x01, 0x10


	//----- nvinfo : EIATTR_SPARSE_MMA_MASK
	.align		4
.L_20:
        /*0018*/ 	.byte	0x03, 0x50
        /*001a*/ 	.short	0x0000


	//----- nvinfo : EIATTR_MAXREG_COUNT
	.align		4
        /*001c*/ 	.byte	0x03, 0x1b
        /*001e*/ 	.short	0x00a8


	//----- nvinfo : EIATTR_NUM_BARRIERS
	.align		4
        /*0020*/ 	.byte	0x02, 0x4c
        /*0022*/ 	.byte	0x01
	.zero		1


	//----- nvinfo : EIATTR_MERCURY_ISA_VERSION
	.align		4
        /*0024*/ 	.byte	0x03, 0x5f
        /*0026*/ 	.short	0x0101


	//----- nvinfo : EIATTR_INT_WARP_WIDE_INSTR_OFFSETS
	.align		4
        /*0028*/ 	.byte	0x04, 0x31
        /*002a*/ 	.short	(.L_22 - .L_21)


	//   ....[0]....
.L_21:
        /*002c*/ 	.word	0x00000610


	//   ....[1]....
        /*0030*/ 	.word	0x00000640


	//   ....[2]....
        /*0034*/ 	.word	0x000007c0


	//----- nvinfo : EIATTR_COOP_GROUP_MASK_REGIDS
	.align		4
.L_22:
        /*0038*/ 	.byte	0x04, 0x29
        /*003a*/ 	.short	(.L_24 - .L_23)


	//   ....[0]....
.L_23:
        /*003c*/ 	.word	0xffffffff


	//   ....[1]....
        /*0040*/ 	.word	0xffffffff


	//   ....[2]....
        /*0044*/ 	.word	0xffffffff


	//   ....[3]....
        /*0048*/ 	.word	0xffffffff


	//   ....[4]....
        /*004c*/ 	.word	0xffffffff


	//   ....[5]....
        /*0050*/ 	.word	0xffffffff


	//----- nvinfo : EIATTR_COOP_GROUP_INSTR_OFFSETS
	.align		4
.L_24:
        /*0054*/ 	.byte	0x04, 0x28
        /*0056*/ 	.short	(.L_26 - .L_25)


	//   ....[0]....
.L_25:
        /*0058*/ 	.word	0x00000060


	//   ....[1]....
        /*005c*/ 	.word	0x00000070


	//   ....[2]....
        /*0060*/ 	.word	0x00000130


	//   ....[3]....
        /*0064*/ 	.word	0x00000440


	//   ....[4]....
        /*0068*/ 	.word	0x00000960


	//   ....[5]....
        /*006c*/ 	.word	0x000013e0


	//----- nvinfo : EIATTR_REG_RECONFIG
	.align		4
.L_26:
        /*0070*/ 	.byte	0x01, 0x54
	.zero		2


	//----- nvinfo : EIATTR_MBARRIER_INSTR_OFFSETS
	.align		4
        /*0074*/ 	.byte	0x04, 0x39
        /*0076*/ 	.short	(.L_28 - .L_27)


	//   ....[0]....
.L_27:
        /*0078*/ 	.word	0x00000250
        /*007c*/ 	.word	0x000000ff
        /*0080*/ 	.word	0x00000000
        /*0084*/ 	.short	0x0100
        /*0086*/ 	.byte	0x08
	.zero		1


	//   ....[1]....
        /*0088*/ 	.word	0x00000260
        /*008c*/ 	.word	0x000000ff
        /*0090*/ 	.word	0x00000070
        /*0094*/ 	.short	0x0100
        /*0096*/ 	.byte	0x08
	.zero		1


	//   ....[2]....
        /*0098*/ 	.word	0x00000270
        /*009c*/ 	.word	0x000000ff
        /*00a0*/ 	.word	0x00000008
        /*00a4*/ 	.short	0x0100
        /*00a6*/ 	.byte	0x08
	.zero		1


	//   ....[3]....
        /*00a8*/ 	.word	0x00000280
        /*00ac*/ 	.word	0x000000ff
        /*00b0*/ 	.word	0x00000078
        /*00b4*/ 	.short	0x0100
        /*00b6*/ 	.byte	0x08
	.zero		1


	//   ....[4]....
        /*00b8*/ 	.word	0x00000290
        /*00bc*/ 	.word	0x000000ff
        /*00c0*/ 	.word	0x00000010
        /*00c4*/ 	.short	0x0100
        /*00c6*/ 	.byte	0x08
	.zero		1


	//   ....[5]....
        /*00c8*/ 	.word	0x000002a0
        /*00cc*/ 	.word	0x000000ff
        /*00d0*/ 	.word	0x00000080
        /*00d4*/ 	.short	0x0100
        /*00d6*/ 	.byte	0x08
	.zero		1


	//   ....[6]....
        /*00d8*/ 	.word	0x000002b0
        /*00dc*/ 	.word	0x000000ff
        /*00e0*/ 	.word	0x00000018
        /*00e4*/ 	.short	0x0100
        /*00e6*/ 	.byte	0x08
	.zero		1


	//   ....[7]....
        /*00e8*/ 	.word	0x000002c0
        /*00ec*/ 	.word	0x000000ff
        /*00f0*/ 	.word	0x00000088
        /*00f4*/ 	.short	0x0100
        /*00f6*/ 	.byte	0x08
	.zero		1


	//   ....[8]....
        /*00f8*/ 	.word	0x000002d0
        /*00fc*/ 	.word	0x000000ff
        /*0100*/ 	.word	0x00000020
        /*0104*/ 	.short	0x0100
        /*0106*/ 	.byte	0x08
	.zero		1


	//   ....[9]....
        /*0108*/ 	.word	0x000002e0
        /*010c*/ 	.word	0x000000ff
        /*0110*/ 	.word	0x00000090
        /*0114*/ 	.short	0x0100
        /*0116*/ 	.byte	0x08
	.zero		1


	//   ....[10]....
        /*0118*/ 	.word	0x000002f0
        /*011c*/ 	.word	0x000000ff
        /*0120*/ 	.word	0x00000028
        /*0124*/ 	.short	0x0100
        /*0126*/ 	.byte	0x08
	.zero		1


	//   ....[11]....
        /*0128*/ 	.word	0x00000300
        /*012c*/ 	.word	0x000000ff
        /*0130*/ 	.word	0x00000098
        /*0134*/ 	.short	0x0100
        /*0136*/ 	.byte	0x08
	.zero		1


	//   ....[12]....
        /*0138*/ 	.word	0x00000310
        /*013c*/ 	.word	0x000000ff
        /*0140*/ 	.word	0x00000030
        /*0144*/ 	.short	0x0100
        /*0146*/ 	.byte	0x08
	.zero		1


	//   ....[13]....
        /*0148*/ 	.word	0x00000320
        /*014c*/ 	.word	0x000000ff
        /*0150*/ 	.word	0x000000a0
        /*0154*/ 	.short	0x0100
        /*0156*/ 	.byte	0x08
	.zero		1


	//   ....[14]....
        /*0158*/ 	.word	0x00000330
        /*015c*/ 	.word	0x000000ff
        /*0160*/ 	.word	0x00000038
        /*0164*/ 	.short	0x0100
        /*0166*/ 	.byte	0x08
	.zero		1


	//   ....[15]....
        /*0168*/ 	.word	0x00000340
        /*016c*/ 	.word	0x000000ff
        /*0170*/ 	.word	0x000000a8
        /*0174*/ 	.short	0x0100
        /*0176*/ 	.byte	0x08
	.zero		1


	//   ....[16]....
        /*0178*/ 	.word	0x00000350
        /*017c*/ 	.word	0x000000ff
        /*0180*/ 	.word	0x00000040
        /*0184*/ 	.short	0x0100
        /*0186*/ 	.byte	0x08
	.zero		1


	//   ....[17]....
        /*0188*/ 	.word	0x00000360
        /*018c*/ 	.word	0x000000ff
        /*0190*/ 	.word	0x000000b0
        /*0194*/ 	.short	0x0100
        /*0196*/ 	.byte	0x08
	.zero		1


	//   ....[18]....
        /*0198*/ 	.word	0x00000370
        /*019c*/ 	.word	0x000000ff
        /*01a0*/ 	.word	0x00000048
        /*01a4*/ 	.short	0x0100
        /*01a6*/ 	.byte	0x08
	.zero		1


	//   ....[19]....
        /*01a8*/ 	.word	0x00000380
        /*01ac*/ 	.word	0x000000ff
        /*01b0*/ 	.word	0x000000b8
        /*01b4*/ 	.short	0x0100
        /*01b6*/ 	.byte	0x08
	.zero		1


	//   ....[20]....
        /*01b8*/ 	.word	0x00000390
        /*01bc*/ 	.word	0x000000ff
        /*01c0*/ 	.word	0x00000050
        /*01c4*/ 	.short	0x0100
        /*01c6*/ 	.byte	0x08
	.zero		1


	//   ....[21]....
        /*01c8*/ 	.word	0x000003a0
        /*01cc*/ 	.word	0x000000ff
        /*01d0*/ 	.word	0x000000c0
        /*01d4*/ 	.short	0x0100
        /*01d6*/ 	.byte	0x08
	.zero		1


	//   ....[22]....
        /*01d8*/ 	.word	0x000003b0
        /*01dc*/ 	.word	0x000000ff
        /*01e0*/ 	.word	0x00000058
        /*01e4*/ 	.short	0x0100
        /*01e6*/ 	.byte	0x08
	.zero		1


	//   ....[23]....
        /*01e8*/ 	.word	0x000003c0
        /*01ec*/ 	.word	0x000000ff
        /*01f0*/ 	.word	0x000000c8
        /*01f4*/ 	.short	0x0100
        /*01f6*/ 	.byte	0x08
	.zero		1


	//   ....[24]....
        /*01f8*/ 	.word	0x000003d0
        /*01fc*/ 	.word	0x000000ff
        /*0200*/ 	.word	0x00000060
        /*0204*/ 	.short	0x0100
        /*0206*/ 	.byte	0x08
	.zero		1


	//   ....[25]....
        /*0208*/ 	.word	0x000003e0
        /*020c*/ 	.word	0x000000ff
        /*0210*/ 	.word	0x000000d0
        /*0214*/ 	.short	0x0100
        /*0216*/ 	.byte	0x08
	.zero		1


	//   ....[26]....
        /*0218*/ 	.word	0x000003f0
        /*021c*/ 	.word	0x000000ff
        /*0220*/ 	.word	0x00000068
        /*0224*/ 	.short	0x0100
        /*0226*/ 	.byte	0x08
	.zero		1


	//   ....[27]....
        /*0228*/ 	.word	0x00000400
        /*022c*/ 	.word	0x000000ff
        /*0230*/ 	.word	0x000000d8
        /*0234*/ 	.short	0x0100
        /*0236*/ 	.byte	0x08
	.zero		1


	//   ....[28]....
        /*0238*/ 	.word	0x00000850
        /*023c*/ 	.word	0x000000ff
        /*0240*/ 	.word	0x000000f0
        /*0244*/ 	.short	0x0100
        /*0246*/ 	.byte	0x06
	.zero		1


	//   ....[29]....
        /*0248*/ 	.word	0x000008f0
        /*024c*/ 	.word	0x000000ff
        /*0250*/ 	.word	0x000000f8
        /*0254*/ 	.short	0x0100
        /*0256*/ 	.byte	0x06
	.zero		1


	//   ....[30]....
        /*0258*/ 	.word	0x00001910
        /*025c*/ 	.word	0x000000ff
        /*0260*/ 	.word	0x00000000
        /*0264*/ 	.short	0x010a
        /*0266*/ 	.byte	0x06
	.zero		1


	//   ....[31]....
        /*0268*/ 	.word	0x00001950
        /*026c*/ 	.word	0x000000ff
        /*0270*/ 	.word	0x00000000
        /*0274*/ 	.short	0x010a
        /*0276*/ 	.byte	0x06
	.zero		1


	//   ....[32]....
        /*0278*/ 	.word	0x00002280
        /*027c*/ 	.word	0x000000ff
        /*0280*/ 	.word	0x00000000
        /*0284*/ 	.short	0x010a
        /*0286*/ 	.byte	0x0c
	.zero		1


	//   ....[33]....
        /*0288*/ 	.word	0x000022c0
        /*028c*/ 	.word	0x000000ff
        /*0290*/ 	.word	0x00000000
        /*0294*/ 	.short	0x010a
        /*0296*/ 	.byte	0x0c
	.zero		1


	//   ....[34]....
        /*0298*/ 	.word	0x000028f0
        /*029c*/ 	.word	0x0000008c
        /*02a0*/ 	.word	0x00000000
        /*02a4*/ 	.short	0x0101
        /*02a6*/ 	.byte	0x3f
	.zero		1


	//   ....[35]....
        /*02a8*/ 	.word	0x00002fa0
        /*02ac*/ 	.word	0x0000000c
        /*02b0*/ 	.word	0x00000000
        /*02b4*/ 	.short	0x0101
        /*02b6*/ 	.byte	0x3f
	.zero		1


	//   ....[36]....
        /*02b8*/ 	.word	0x00008970
        /*02bc*/ 	.word	0x00000012
        /*02c0*/ 	.word	0x00000070
        /*02c4*/ 	.short	0x010a
        /*02c6*/ 	.byte	0x3f
	.zero		1


	//   ....[37]....
        /*02c8*/ 	.word	0x00008d20
        /*02cc*/ 	.word	0x00000008
        /*02d0*/ 	.word	0x000000f8
        /*02d4*/ 	.short	0x0101
        /*02d6*/ 	.byte	0x3f
	.zero		1


	//   ....[38]....
        /*02d8*/ 	.word	0x00009440
        /*02dc*/ 	.word	0x00000007
        /*02e0*/ 	.word	0x00000000
        /*02e4*/ 	.short	0x010a
        /*02e6*/ 	.byte	0x3f
	.zero		1


	//   ....[39]....
        /*02e8*/ 	.word	0x000094c0
        /*02ec*/ 	.word	0x00000009
        /*02f0*/ 	.word	0x00000000
        /*02f4*/ 	.short	0x010a
        /*02f6*/ 	.byte	0x3f
	.zero		1


	//   ....[40]....
        /*02f8*/ 	.word	0x00009550
        /*02fc*/ 	.word	0x00000006
        /*0300*/ 	.word	0x00000000
        /*0304*/ 	.short	0x010a
        /*0306*/ 	.byte	0x3f
	.zero		1


	//   ....[41]....
        /*0308*/ 	.word	0x000095e0
        /*030c*/ 	.word	0x00000009
        /*0310*/ 	.word	0x00000000
        /*0314*/ 	.short	0x010a
        /*0316*/ 	.byte	0x3f
	.zero		1


	//   ....[42]....
        /*0318*/ 	.word	0x00009670
        /*031c*/ 	.word	0x00000006
        /*0320*/ 	.word	0x00000000
        /*0324*/ 	.short	0x010a
        /*0326*/ 	.byte	0x3f
	.zero		1


	//   ....[43]....
        /*0328*/ 	.word	0x00009700
        /*032c*/ 	.word	0x00000009
        /*0330*/ 	.word	0x00000000
        /*0334*/ 	.short	0x010a
        /*0336*/ 	.byte	0x3f
	.zero		1


	//   ....[44]....
        /*0338*/ 	.word	0x00009790
        /*033c*/ 	.word	0x00000006
        /*0340*/ 	.word	0x00000000
        /*0344*/ 	.short	0x010a
        /*0346*/ 	.byte	0x3f
	.zero		1


	//   ....[45]....
        /*0348*/ 	.word	0x00009820
        /*034c*/ 	.word	0x00000009
        /*0350*/ 	.word	0x00000000
        /*0354*/ 	.short	0x010a
        /*0356*/ 	.byte	0x3f
	.zero		1


	//   ....[46]....
        /*0358*/ 	.word	0x000098b0
        /*035c*/ 	.word	0x00000006
        /*0360*/ 	.word	0x00000000
        /*0364*/ 	.short	0x010a
        /*0366*/ 	.byte	0x3f
	.zero		1


	//   ....[47]....
        /*0368*/ 	.word	0x00009940
        /*036c*/ 	.word	0x00000009
        /*0370*/ 	.word	0x00000000
        /*0374*/ 	.short	0x010a
        /*0376*/ 	.byte	0x3f
	.zero		1


	//   ....[48]....
        /*0378*/ 	.word	0x000099d0
        /*037c*/ 	.word	0x00000006
        /*0380*/ 	.word	0x00000000
        /*0384*/ 	.short	0x010a
        /*0386*/ 	.byte	0x3f
	.zero		1


	//   ....[49]....
        /*0388*/ 	.word	0x00009a60
        /*038c*/ 	.word	0x00000009
        /*0390*/ 	.word	0x00000000
        /*0394*/ 	.short	0x010a
        /*0396*/ 	.byte	0x3f
	.zero		1


	//   ....[50]....
        /*0398*/ 	.word	0x00009af0
        /*039c*/ 	.word	0x00000006
        /*03a0*/ 	.word	0x00000000
        /*03a4*/ 	.short	0x010a
        /*03a6*/ 	.byte	0x3f
	.zero		1


	//   ....[51]....
        /*03a8*/ 	.word	0x00009b80
        /*03ac*/ 	.word	0x00000003
        /*03b0*/ 	.word	0x00000000
        /*03b4*/ 	.short	0x010a
        /*03b6*/ 	.byte	0x3f
	.zero		1


	//   ....[52]....
        /*03b8*/ 	.word	0x00009bf0
        /*03bc*/ 	.word	0x0000000d
        /*03c0*/ 	.word	0x00000000
        /*03c4*/ 	.short	0x010a
        /*03c6*/ 	.byte	0x3f
	.zero		1


	//   ....[53]....
        /*03c8*/ 	.word	0x00009c50
        /*03cc*/ 	.word	0x00000091
        /*03d0*/ 	.word	0x00000000
        /*03d4*/ 	.short	0x010a
        /*03d6*/ 	.byte	0x3f
	.zero		1


	//   ....[54]....
        /*03d8*/ 	.word	0x00009d20
        /*03dc*/ 	.word	0x00000012
        /*03e0*/ 	.word	0x00000070
        /*03e4*/ 	.short	0x010a
        /*03e6*/ 	.byte	0x3f
	.zero		1


	//   ....[55]....
        /*03e8*/ 	.word	0x00009df0
        /*03ec*/ 	.word	0x00000007
        /*03f0*/ 	.word	0x00000000
        /*03f4*/ 	.short	0x010a
        /*03f6*/ 	.byte	0x3f
	.zero		1


	//   ....[56]....
        /*03f8*/ 	.word	0x00009e40
        /*03fc*/ 	.word	0x00000009
        /*0400*/ 	.word	0x00000000
        /*0404*/ 	.short	0x010a
        /*0406*/ 	.byte	0x3f
	.zero		1


	//   ....[57]....
        /*0408*/ 	.word	0x00009e90
        /*040c*/ 	.word	0x00000006
        /*0410*/ 	.word	0x00000000
        /*0414*/ 	.short	0x010a
        /*0416*/ 	.byte	0x3f
	.zero		1


	//   ....[58]....
        /*0418*/ 	.word	0x00009ee0
        /*041c*/ 	.word	0x00000009
        /*0420*/ 	.word	0x00000000
        /*0424*/ 	.short	0x010a
        /*0426*/ 	.byte	0x3f
	.zero		1


	//   ....[59]....
        /*0428*/ 	.word	0x00009f30
        /*042c*/ 	.word	0x00000006
        /*0430*/ 	.word	0x00000000
        /*0434*/ 	.short	0x010a
        /*0436*/ 	.byte	0x3f
	.zero		1


	//   ....[60]....
        /*0438*/ 	.word	0x00009f80
        /*043c*/ 	.word	0x00000009
        /*0440*/ 	.word	0x00000000
        /*0444*/ 	.short	0x010a
        /*0446*/ 	.byte	0x3f
	.zero		1


	//   ....[61]....
        /*0448*/ 	.word	0x00009fd0
        /*044c*/ 	.word	0x00000006
        /*0450*/ 	.word	0x00000000
        /*0454*/ 	.short	0x010a
        /*0456*/ 	.byte	0x3f
	.zero		1


	//   ....[62]....
        /*0458*/ 	.word	0x0000a020
        /*045c*/ 	.word	0x00000009
        /*0460*/ 	.word	0x00000000
        /*0464*/ 	.short	0x010a
        /*0466*/ 	.byte	0x3f
	.zero		1


	//   ....[63]....
        /*0468*/ 	.word	0x0000a070
        /*046c*/ 	.word	0x00000006
        /*0470*/ 	.word	0x00000000
        /*0474*/ 	.short	0x010a
        /*0476*/ 	.byte	0x3f
	.zero		1


	//   ....[64]....
        /*0478*/ 	.word	0x0000a0c0
        /*047c*/ 	.word	0x00000009
        /*0480*/ 	.word	0x00000000
        /*0484*/ 	.short	0x010a
        /*0486*/ 	.byte	0x3f
	.zero		1


	//   ....[65]....
        /*0488*/ 	.word	0x0000a110
        /*048c*/ 	.word	0x00000006
        /*0490*/ 	.word	0x00000000
        /*0494*/ 	.short	0x010a
        /*0496*/ 	.byte	0x3f
	.zero		1


	//   ....[66]....
        /*0498*/ 	.word	0x0000a160
        /*049c*/ 	.word	0x00000009
        /*04a0*/ 	.word	0x00000000
        /*04a4*/ 	.short	0x010a
        /*04a6*/ 	.byte	0x3f
	.zero		1


	//   ....[67]....
        /*04a8*/ 	.word	0x0000a1b0
        /*04ac*/ 	.word	0x00000006
        /*04b0*/ 	.word	0x00000000
        /*04b4*/ 	.short	0x010a
        /*04b6*/ 	.byte	0x3f
	.zero		1


	//----- nvinfo : EIATTR_NUM_MBARRIERS
	.align		4
.L_28:
        /*04b8*/ 	.byte	0x03, 0x38
        /*04ba*/ 	.short	0x001e


	//----- nvinfo : EIATTR_EXIT_INSTR_OFFSETS
	.align		4
        /*04bc*/ 	.byte	0x04, 0x1c
        /*04be*/ 	.short	(.L_30 - .L_29)


	//   ....[0]....
.L_29:
        /*04c0*/ 	.word	0x00000ac0


	//   ....[1]....
        /*04c4*/ 	.word	0x000012b0


	//   ....[2]....
        /*04c8*/ 	.word	0x00007fc0


	//   ....[3]....
        /*04cc*/ 	.word	0x00008520


	//   ....[4]....
        /*04d0*/ 	.word	0x00009bd0


	//----- nvinfo : EIATTR_MAX_THREADS
	.align		4
.L_30:
        /*04d4*/ 	.byte	0x04, 0x05
        /*04d6*/ 	.short	(.L_32 - .L_31)
.L_31:
        /*04d8*/ 	.word	0x00000180
        /*04dc*/ 	.word	0x00000001
        /*04e0*/ 	.word	0x00000001


	//----- nvinfo : EIATTR_CRS_STACK_SIZE
	.align		4
.L_32:
        /*04e4*/ 	.byte	0x04, 0x1e
        /*04e6*/ 	.short	(.L_34 - .L_33)
.L_33:
        /*04e8*/ 	.word	0x00000000


	//----- nvinfo : EIATTR_CBANK_PARAM_SIZE
	.align		4
.L_34:
        /*04ec*/ 	.byte	0x03, 0x19
        /*04ee*/ 	.short	0x0470


	//----- nvinfo : EIATTR_PARAM_CBANK
	.align		4
        /*04f0*/ 	.byte	0x04, 0x0a
        /*04f2*/ 	.short	(.L_36 - .L_35)
	.align		4
.L_35:
        /*04f4*/ 	.word	index@(.nv.constant0._ZN7cutlass13device_kernelINS_4gemm6kernel13GemmUniversalIN4cute5tupleIJiiiiEEENS1_10collective13CollectiveMmaINS1_37MainloopSm90TmaGmmaWarpSpecializedFP8ILi14ENS5_IJNS4_1CILi2EEESB_NSA_ILi1EEEEEENS1_35KernelTmaWarpSpecializedCooperativeEEENS5_IJNSA_ILi128EEESG_NSA_ILi64EEEEEENS_12float_e5m2_tENS5_IJlSC_lEEESJ_SK_NS4_8TiledMMAINS4_8MMA_AtomIJNS4_4SM904GMMA31MMA_64x128x32_F32E5M2E5M2_SS_TNILNSO_7ScaleInE1ELSQ_1EEEEEENS4_6LayoutINS5_IJSB_SC_SC_EEENS5_IJSC_NSA_ILi0EEESV_EEEEENS5_IJNS4_10UnderscoreESY_SY_EEEEENS4_23SM90_TMA_LOAD_MULTICASTENS4_14ComposedLayoutINS4_7SwizzleILi2ELi4ELi3EEENS4_18smem_ptr_flag_bitsILi8EEENST_INS5_IJNSA_ILi8EEESH_EEENS5_IJSH_SC_EEEEEEEvNS4_8identityES11_S1B_vS1C_EENS_8epilogue10collective6detail29Sm90TmaWarpSpecializedAdapterINS1F_15DefaultEpilogueISJ_SK_SK_NS1E_6thread17LinearCombinationISJ_Li1EffLNS1J_9ScaleType4KindE0ELNS_15FloatRoundStyleE2ESJ_EENS1_15EpilogueDefaultEEEEEvvEEEEvNT_6ParamsE)
        /*04f8*/ 	.short	0x0210
        /*04fa*/ 	.short	0x0470


	//----- nvinfo : EIATTR_SW_WAR
	.align		4
.L_36:
        /*04fc*/ 	.byte	0x04, 0x36
        /*04fe*/ 	.short	(.L_38 - .L_37)
.L_37:
        /*0500*/ 	.word	0x00000008
.L_38:


//--------------------- .nv.callgraph             --------------------------
	.section	.nv.callgraph,"",@"SHT_CUDA_CALLGRAPH"
	.align	4
	.sectionentsize	8
	.align		4
        /*0000*/ 	.word	0x00000000
	.align		4
        /*0004*/ 	.word	0xffffffff
	.align		4
        /*0008*/ 	.word	0x00000000
	.align		4
        /*000c*/ 	.word	0xfffffffe
	.align		4
        /*0010*/ 	.word	0x00000000
	.align		4
        /*0014*/ 	.word	0xfffffffd
	.align		4
        /*0018*/ 	.word	0x00000000
	.align		4
        /*001c*/ 	.word	0xfffffffc


//--------------------- .nv.constant4             --------------------------
	.section	.nv.constant4,"a",@progbits
	.align	8
	.align		8
.nv.constant4:
        /*0000*/ 	.dword	_ZN40_INTERNAL_63889716_4_k_cu_ab6e70cd_200374cuda3std3__45__cpo5beginE
	.align		8
        /*0008*/ 	.dword	_ZN40_INTERNAL_63889716_4_k_cu_ab6e70cd_200374cuda3std3__45__cpo3endE
	.align		8
        /*0010*/ 	.dword	_ZN40_INTERNAL_63889716_4_k_cu_ab6e70cd_200374cuda3std3__45__cpo6cbeginE
	.align		8
        /*0018*/ 	.dword	_ZN40_INTERNAL_63889716_4_k_cu_ab6e70cd_200374cuda3std3__45__cpo4cendE
	.align		8
        /*0020*/ 	.dword	_ZN40_INTERNAL_63889716_4_k_cu_ab6e70cd_200374cuda3std3__442_GLOBAL__N__63889716_4_k_cu_ab6e70cd_200376ignoreE
	.align		8
        /*0028*/ 	.dword	_ZN40_INTERNAL_63889716_4_k_cu_ab6e70cd_200374cuda3std3__419piecewise_constructE
	.align		8
        /*0030*/ 	.dword	_ZN40_INTERNAL_63889716_4_k_cu_ab6e70cd_200374cuda3std3__48in_placeE
	.align		8
        /*0038*/ 	.dword	_ZN40_INTERNAL_63889716_4_k_cu_ab6e70cd_200374cuda3std6ranges3__45__cpo4swapE
	.align		8
        /*0040*/ 	.dword	_ZN40_INTERNAL_63889716_4_k_cu_ab6e70cd_200374cuda3std6ranges3__45__cpo9iter_moveE
	.align		8
        /*0048*/ 	.dword	_ZN40_INTERNAL_63889716_4_k_cu_ab6e70cd_200374cute7productE
	.align		8
        /*0050*/ 	.dword	_ZN40_INTERNAL_63889716_4_k_cu_ab6e70cd_200374cute1_E


//--------------------- .text._ZN7cutlass13device_kernelINS_4gemm6kernel13GemmUniversalIN4cute5tupleIJiiiiEEENS1_10collective13CollectiveMmaINS1_37MainloopSm90TmaGmmaWarpSpecializedFP8ILi14ENS5_IJNS4_1CILi2EEESB_NSA_ILi1EEEEEENS1_35KernelTmaWarpSpecializedCooperativeEEENS5_IJNSA_ILi128EEESG_NSA_ILi64EEEEEENS_12float_e5m2_tENS5_IJlSC_lEEESJ_SK_NS4_8TiledMMAINS4_8MMA_AtomIJNS4_4SM904GMMA31MMA_64x128x32_F32E5M2E5M2_SS_TNILNSO_7ScaleInE1ELSQ_1EEEEEENS4_6LayoutINS5_IJSB_SC_SC_EEENS5_IJSC_NSA_ILi0EEESV_EEEEENS5_IJNS4_10UnderscoreESY_SY_EEEEENS4_23SM90_TMA_LOAD_MULTICASTENS4_14ComposedLayoutINS4_7SwizzleILi2ELi4ELi3EEENS4_18smem_ptr_flag_bitsILi8EEENST_INS5_IJNSA_ILi8EEESH_EEENS5_IJSH_SC_EEEEEEEvNS4_8identityES11_S1B_vS1C_EENS_8epilogue10collective6detail29Sm90TmaWarpSpecializedAdapterINS1F_15DefaultEpilogueISJ_SK_SK_NS1E_6thread17LinearCombinationISJ_Li1EffLNS1J_9ScaleType4KindE0ELNS_15FloatRoundStyleE2ESJ_EENS1_15EpilogueDefaultEEEEEvvEEEEvNT_6ParamsE --------------------------
	.section	.text._ZN7cutlass13device_kernelINS_4gemm6kernel13GemmUniversalIN4cute5tupleIJiiiiEEENS1_10collective13CollectiveMmaINS1_37MainloopSm90TmaGmmaWarpSpecializedFP8ILi14ENS5_IJNS4_1CILi2EEESB_NSA_ILi1EEEEEENS1_35KernelTmaWarpSpecializedCooperativeEEENS5_IJNSA_ILi128EEESG_NSA_ILi64EEEEEENS_12float_e5m2_tENS5_IJlSC_lEEESJ_SK_NS4_8TiledMMAINS4_8MMA_AtomIJNS4_4SM904GMMA31MMA_64x128x32_F32E5M2E5M2_SS_TNILNSO_7ScaleInE1ELSQ_1EEEEEENS4_6LayoutINS5_IJSB_SC_SC_EEENS5_IJSC_NSA_ILi0EEESV_EEEEENS5_IJNS4_10UnderscoreESY_SY_EEEEENS4_23SM90_TMA_LOAD_MULTICASTENS4_14ComposedLayoutINS4_7SwizzleILi2ELi4ELi3EEENS4_18smem_ptr_flag_bitsILi8EEENST_INS5_IJNSA_ILi8EEESH_EEENS5_IJSH_SC_EEEEEEEvNS4_8identityES11_S1B_vS1C_EENS_8epilogue10collective6detail29Sm90TmaWarpSpecializedAdapterINS1F_15DefaultEpilogueISJ_SK_SK_NS1E_6thread17LinearCombinationISJ_Li1EffLNS1J_9ScaleType4KindE0ELNS_15FloatRoundStyleE2ESJ_EENS1_15EpilogueDefaultEEEEEvvEEEEvNT_6ParamsE,"ax",@progbits
	.align	128
.text._ZN7cutlass13device_kernelINS_4gemm6kernel13GemmUniversalIN4cute5tupleIJiiiiEEENS1_10collective13CollectiveMmaINS1_37MainloopSm90TmaGmmaWarpSpecializedFP8ILi14ENS5_IJNS4_1CILi2EEESB_NSA_ILi1EEEEEENS1_35KernelTmaWarpSpecializedCooperativeEEENS5_IJNSA_ILi128EEESG_NSA_ILi64EEEEEENS_12float_e5m2_tENS5_IJlSC_lEEESJ_SK_NS4_8TiledMMAINS4_8MMA_AtomIJNS4_4SM904GMMA31MMA_64x128x32_F32E5M2E5M2_SS_TNILNSO_7ScaleInE1ELSQ_1EEEEEENS4_6LayoutINS5_IJSB_SC_SC_EEENS5_IJSC_NSA_ILi0EEESV_EEEEENS5_IJNS4_10UnderscoreESY_SY_EEEEENS4_23SM90_TMA_LOAD_MULTICASTENS4_14ComposedLayoutINS4_7SwizzleILi2ELi4ELi3EEENS4_18smem_ptr_flag_bitsILi8EEENST_INS5_IJNSA_ILi8EEESH_EEENS5_IJSH_SC_EEEEEEEvNS4_8identityES11_S1B_vS1C_EENS_8epilogue10collective6detail29Sm90TmaWarpSpecializedAdapterINS1F_15DefaultEpilogueISJ_SK_SK_NS1E_6thread17LinearCombinationISJ_Li1EffLNS1J_9ScaleType4KindE0ELNS_15FloatRoundStyleE2ESJ_EENS1_15EpilogueDefaultEEEEEvvEEEEvNT_6ParamsE:
        .type           _ZN7cutlass13device_kernelINS_4gemm6kernel13GemmUniversalIN4cute5tupleIJiiiiEEENS1_10collective13CollectiveMmaINS1_37MainloopSm90TmaGmmaWarpSpecializedFP8ILi14ENS5_IJNS4_1CILi2EEESB_NSA_ILi1EEEEEENS1_35KernelTmaWarpSpecializedCooperativeEEENS5_IJNSA_ILi128EEESG_NSA_ILi64EEEEEENS_12float_e5m2_tENS5_IJlSC_lEEESJ_SK_NS4_8TiledMMAINS4_8MMA_AtomIJNS4_4SM904GMMA31MMA_64x128x32_F32E5M2E5M2_SS_TNILNSO_7ScaleInE1ELSQ_1EEEEEENS4_6LayoutINS5_IJSB_SC_SC_EEENS5_IJSC_NSA_ILi0EEESV_EEEEENS5_IJNS4_10UnderscoreESY_SY_EEEEENS4_23SM90_TMA_LOAD_MULTICASTENS4_14ComposedLayoutINS4_7SwizzleILi2ELi4ELi3EEENS4_18smem_ptr_flag_bitsILi8EEENST_INS5_IJNSA_ILi8EEESH_EEENS5_IJSH_SC_EEEEEEEvNS4_8identityES11_S1B_vS1C_EENS_8epilogue10collective6detail29Sm90TmaWarpSpecializedAdapterINS1F_15DefaultEpilogueISJ_SK_SK_NS1E_6thread17LinearCombinationISJ_Li1EffLNS1J_9ScaleType4KindE0ELNS_15FloatRoundStyleE2ESJ_EENS1_15EpilogueDefaultEEEEEvvEEEEvNT_6ParamsE,@function
        .size           _ZN7cutlass13device_kernelINS_4gemm6kernel13GemmUniversalIN4cute5tupleIJiiiiEEENS1_10collective13CollectiveMmaINS1_37MainloopSm90TmaGmmaWarpSpecializedFP8ILi14ENS5_IJNS4_1CILi2EEESB_NSA_ILi1EEEEEENS1_35KernelTmaWarpSpecializedCooperativeEEENS5_IJNSA_ILi128EEESG_NSA_ILi64EEEEEENS_12float_e5m2_tENS5_IJlSC_lEEESJ_SK_NS4_8TiledMMAINS4_8MMA_AtomIJNS4_4SM904GMMA31MMA_64x128x32_F32E5M2E5M2_SS_TNILNSO_7ScaleInE1ELSQ_1EEEEEENS4_6LayoutINS5_IJSB_SC_SC_EEENS5_IJSC_NSA_ILi0EEESV_EEEEENS5_IJNS4_10UnderscoreESY_SY_EEEEENS4_23SM90_TMA_LOAD_MULTICASTENS4_14ComposedLayoutINS4_7SwizzleILi2ELi4ELi3EEENS4_18smem_ptr_flag_bitsILi8EEENST_INS5_IJNSA_ILi8EEESH_EEENS5_IJSH_SC_EEEEEEEvNS4_8identityES11_S1B_vS1C_EENS_8epilogue10collective6detail29Sm90TmaWarpSpecializedAdapterINS1F_15DefaultEpilogueISJ_SK_SK_NS1E_6thread17LinearCombinationISJ_Li1EffLNS1J_9ScaleType4KindE0ELNS_15FloatRoundStyleE2ESJ_EENS1_15EpilogueDefaultEEEEEvvEEEEvNT_6ParamsE,(.L_x_227 - _ZN7cutlass13device_kernelINS_4gemm6kernel13GemmUniversalIN4cute5tupleIJiiiiEEENS1_10collective13CollectiveMmaINS1_37MainloopSm90TmaGmmaWarpSpecializedFP8ILi14ENS5_IJNS4_1CILi2EEESB_NSA_ILi1EEEEEENS1_35KernelTmaWarpSpecializedCooperativeEEENS5_IJNSA_ILi128EEESG_NSA_ILi64EEEEEENS_12float_e5m2_tENS5_IJlSC_lEEESJ_SK_NS4_8TiledMMAINS4_8MMA_AtomIJNS4_4SM904GMMA31MMA_64x128x32_F32E5M2E5M2_SS_TNILNSO_7ScaleInE1ELSQ_1EEEEEENS4_6LayoutINS5_IJSB_SC_SC_EEENS5_IJSC_NSA_ILi0EEESV_EEEEENS5_IJNS4_10UnderscoreESY_SY_EEEEENS4_23SM90_TMA_LOAD_MULTICASTENS4_14ComposedLayoutINS4_7SwizzleILi2ELi4ELi3EEENS4_18smem_ptr_flag_bitsILi8EEENST_INS5_IJNSA_ILi8EEESH_EEENS5_IJSH_SC_EEEEEEEvNS4_8identityES11_S1B_vS1C_EENS_8epilogue10collective6detail29Sm90TmaWarpSpecializedAdapterINS1F_15DefaultEpilogueISJ_SK_SK_NS1E_6thread17LinearCombinationISJ_Li1EffLNS1J_9ScaleType4KindE0ELNS_15FloatRoundStyleE2ESJ_EENS1_15EpilogueDefaultEEEEEvvEEEEvNT_6ParamsE)
        .other          _ZN7cutlass13device_kernelINS_4gemm6kernel13GemmUniversalIN4cute5tupleIJiiiiEEENS1_10collective13CollectiveMmaINS1_37MainloopSm90TmaGmmaWarpSpecializedFP8ILi14ENS5_IJNS4_1CILi2EEESB_NSA_ILi1EEEEEENS1_35KernelTmaWarpSpecializedCooperativeEEENS5_IJNSA_ILi128EEESG_NSA_ILi64EEEEEENS_12float_e5m2_tENS5_IJlSC_lEEESJ_SK_NS4_8TiledMMAINS4_8MMA_AtomIJNS4_4SM904GMMA31MMA_64x128x32_F32E5M2E5M2_SS_TNILNSO_7ScaleInE1ELSQ_1EEEEEENS4_6LayoutINS5_IJSB_SC_SC_EEENS5_IJSC_NSA_ILi0EEESV_EEEEENS5_IJNS4_10UnderscoreESY_SY_EEEEENS4_23SM90_TMA_LOAD_MULTICASTENS4_14ComposedLayoutINS4_7SwizzleILi2ELi4ELi3EEENS4_18smem_ptr_flag_bitsILi8EEENST_INS5_IJNSA_ILi8EEESH_EEENS5_IJSH_SC_EEEEEEEvNS4_8identityES11_S1B_vS1C_EENS_8epilogue10collective6detail29Sm90TmaWarpSpecializedAdapterINS1F_15DefaultEpilogueISJ_SK_SK_NS1E_6thread17LinearCombinationISJ_Li1EffLNS1J_9ScaleType4KindE0ELNS_15FloatRoundStyleE2ESJ_EENS1_15EpilogueDefaultEEEEEvvEEEEvNT_6ParamsE,@"STO_CUDA_ENTRY STV_DEFAULT"
_ZN7cutlass13device_kernelINS_4gemm6kernel13GemmUniversalIN4cute5tupleIJiiiiEEENS1_10collective13CollectiveMmaINS1_37MainloopSm90TmaGmmaWarpSpecializedFP8ILi14ENS5_IJNS4_1CILi2EEESB_NSA_ILi1EEEEEENS1_35KernelTmaWarpSpecializedCooperativeEEENS5_IJNSA_ILi128EEESG_NSA_ILi64EEEEEENS_12float_e5m2_tENS5_IJlSC_lEEESJ_SK_NS4_8TiledMMAINS4_8MMA_AtomIJNS4_4SM904GMMA31MMA_64x128x32_F32E5M2E5M2_SS_TNILNSO_7ScaleInE1ELSQ_1EEEEEENS4_6LayoutINS5_IJSB_SC_SC_EEENS5_IJSC_NSA_ILi0EEESV_EEEEENS5_IJNS4_10UnderscoreESY_SY_EEEEENS4_23SM90_TMA_LOAD_MULTICASTENS4_14ComposedLayoutINS4_7SwizzleILi2ELi4ELi3EEENS4_18smem_ptr_flag_bitsILi8EEENST_INS5_IJNSA_ILi8EEESH_EEENS5_IJSH_SC_EEEEEEEvNS4_8identityES11_S1B_vS1C_EENS_8epilogue10collective6detail29Sm90TmaWarpSpecializedAdapterINS1F_15DefaultEpilogueISJ_SK_SK_NS1E_6thread17LinearCombinationISJ_Li1EffLNS1J_9ScaleType4KindE0ELNS_15FloatRoundStyleE2ESJ_EENS1_15EpilogueDefaultEEEEEvvEEEEvNT_6ParamsE:
[----:B------:R-:W-:Y:S01]  /*0000*/  LDC R1, c[0x0][0x28] ;  /* 0x00000a00ff017b82 */ /* 0x000fe20000000800 */
[----:B------:R-:W0:Y:S01]  /*0010*/  S2R R0, SR_TID.X ;  /* 0x0000000000007919 */ /* 0x000e220000002100 */
[----:B------:R-:W-:Y:S01]  /*0020*/  ELECT P0, URZ, PT ;  /* 0x00000000003f782f */ /* 0x000fe20003800000 */
[----:B------:R-:W-:Y:S01]  /*0030*/  BSSY B0, `(.L_x_0) ;  /* 0x000000f000007945 */ /* 0x000fe20003800000 */
[--C-:B0-----:R-:W-:Y:S02]  /*0040*/  SHF.R.U32.HI R2, RZ, 0x5, R0.reuse ;  /* 0x00000005ff027819 */ /* 0x101fe40000011600 */
[----:B------:R-:W-:-:S03]  /*0050*/  SHF.R.U32.HI R3, RZ, 0x7, R0 ;  /* 0x00000007ff037819 */ /* 0x000fc60000011600 */
[----:B------:R-:W0:Y:S04]  /*0060*/  SHFL.IDX PT, R7, R2, RZ, 0x1f ;  /* 0x00001fff02077589 */ /* 0x000e2800000e0000 */
[----:B------:R-:W1:Y:S01]  /*0070*/  SHFL.IDX PT, R3, R3, RZ, 0x1f ;  /* 0x00001fff03037589 */ /* 0x000e6200000e0000 */
[----:B0-----:R-:W-:-:S13]  /*0080*/  ISETP.NE.OR P0, PT, R7, RZ, !P0 ;  /* 0x000000ff0700720c */ /* 0x001fda0004705670 */
[----:B-1----:R-:W-:Y:S05]  /*0090*/  @P0 BRA `(.L_x_1) ;  /* 0x0000000000200947 */ /* 0x002fea0003800000 */
[----:B------:R-:W-:Y:S02]  /*00a0*/  ULDC.64 UR4, c[0x0][0x198] ;  /* 0x0000660000047ab9 */ /* 0x000fe40000000a00 */
[----:B------:R-:W-:Y:S02]  /*00b0*/  UIADD3 UR6, UP0, UR4, 0xf0, URZ ;  /* 0x000000f004067890 */ /* 0x000fe4000ff1e03f */
[----:B------:R-:W-:Y:S02]  /*00c0*/  UIADD3 UR4, UP1, UR4, 0x1f0, URZ ;  /* 0x000001f004047890 */ /* 0x000fe4000ff3e03f */
[----:B------:R-:W-:Y:S02]  /*00d0*/  UIADD3.X UR7, URZ, UR5, URZ, UP0, !UPT ;  /* 0x000000053f077290 */ /* 0x000fe400087fe43f */
[----:B------:R-:W-:-:S07]  /*00e0*/  UIADD3.X UR5, URZ, UR5, URZ, UP1, !UPT ;  /* 0x000000053f057290 */ /* 0x000fce0008ffe43f */
[----:B------:R0:W-:Y:S02]  /*00f0*/  UTMACCTL.PF [UR6] ;  /* 0x00000000060079b9 */ /* 0x0001e40008040000 */
[----:B------:R0:W-:Y:S02]  /*0100*/  UTMACCTL.PF [UR4] ;  /* 0x00000000040079b9 */ /* 0x0001e40008040000 */
[----:B0-----:R-:W-:Y:S01]  /*0110*/  NOP ;  /* 0x0000000000007918 */ /* 0x001fe20000000000 */
.L_x_1:
[----:B------:R-:W-:Y:S05]  /*0120*/  BSYNC B0 ;  /* 0x0000000000007941 */ /* 0x000fea0003800000 */
.L_x_0:
[----:B------:R-:W0:Y:S02]  /*0130*/  SHFL.IDX PT, R4, R2, RZ, 0x1f ;  /* 0x00001fff02047589 */ /* 0x000e2400000e0000 */
[----:B0-----:R-:W-:-:S13]  /*0140*/  ISETP.NE.AND P0, PT, R4, RZ, PT ;  /* 0x000000ff0400720c */ /* 0x001fda0003f05270 */
[----:B------:R-:W-:Y:S05]  /*0150*/  @P0 BRA `(.L_x_2) ;  /* 0x0000000000b40947 */ /* 0x000fea0003800000 */
[----:B------:R-:W-:Y:S01]  /*0160*/  ELECT P0, URZ, PT ;  /* 0x00000000003f782f */ /* 0x000fe20003800000 */
[----:B------:R-:W-:-:S12]  /*0170*/  BSSY B0, `(.L_x_2) ;  /* 0x000002b000007945 */ /* 0x000fd80003800000 */
[----:B------:R-:W-:Y:S05]  /*0180*/  @!P0 BRA `(.L_x_3) ;  /* 0x0000000000a48947 */ /* 0x000fea0003800000 */
[----:B------:R-:W0:Y:S01]  /*0190*/  S2UR UR8, SR_CgaCtaId ;  /* 0x00000000000879c3 */ /* 0x000e220000008800 */
[----:B------:R-:W-:Y:S01]  /*01a0*/  UMOV UR4, 0x400 ;  /* 0x0000040000047882 */ /* 0x000fe20000000000 */
[----:B------:R-:W-:Y:S01]  /*01b0*/  UMOV UR5, 0x1 ;  /* 0x0000000100057882 */ /* 0x000fe20000000000 */
[----:B------:R-:W-:Y:S02]  /*01c0*/  UMOV UR6, 0x6 ;  /* 0x0000000600067882 */ /* 0x000fe40000000000 */
[----:B------:R-:W-:-:S04]  /*01d0*/  UIADD3 UR6, -UR6, 0x100000, URZ ;  /* 0x0010000006067890 */ /* 0x000fc8000fffe13f */
[----:B------:R-:W-:Y:S02]  /*01e0*/  USHF.L.U32 UR7, UR6, 0xb, URZ ;  /* 0x0000000b06077899 */ /* 0x000fe4000800063f */
[----:B------:R-:W-:Y:S02]  /*01f0*/  USHF.L.U32 UR6, UR6, 0x1, URZ ;  /* 0x0000000106067899 */ /* 0x000fe4000800063f */
[----:B0-----:R-:W-:Y:S02]  /*0200*/  ULEA UR8, UR8, UR4, 0x18 ;  /* 0x0000000408087291 */ /* 0x001fe4000f8ec03f */
[----:B------:R-:W-:-:S04]  /*0210*/  UIADD3 UR4, -UR5, 0x100000, URZ ;  /* 0x0010000005047890 */ /* 0x000fc8000fffe13f */
[----:B------:R-:W-:Y:S02]  /*0220*/  USHF.L.U32 UR5, UR4, 0xb, URZ ;  /* 0x0000000b04057899 */ /* 0x000fe4000800063f */
[----:B------:R-:W-:Y:S01]  /*0230*/  USHF.L.U32 UR4, UR4, 0x1, URZ ;  /* 0x0000000104047899 */ /* 0x000fe2000800063f */
[----:B------:R-:W0:Y:S11]  /*0240*/  FENCE.VIEW.ASYNC.S ;  /* 0x00000000000073c6 */ /* 0x000e360000000000 */
[----:B0-----:R0:W1:Y:S01]  /*0250*/  SYNCS.EXCH.64 URZ, [UR8], UR4 ;  /* 0x00000004083f75b2 */ /* 0x0010620008000100 */
[----:B------:R0:W2:Y:S01]  /*0260*/  SYNCS.EXCH.64 URZ, [UR8+0x70], UR6 ;  /* 0x00007006083f75b2 */ /* 0x0000a20008000100 */
[----:B------:R0:W3:Y:S01]  /*0270*/  SYNCS.EXCH.64 URZ, [UR8+0x8], UR4 ;  /* 0x00000804083f75b2 */ /* 0x0000e20008000100 */
[----:B------:R0:W4:Y:S01]  /*0280*/  SYNCS.EXCH.64 URZ, [UR8+0x78], UR6 ;  /* 0x00007806083f75b2 */ /* 0x0001220008000100 */
[----:B------:R0:W0:Y:S01]  /*0290*/  SYNCS.EXCH.64 URZ, [UR8+0x10], UR4 ;  /* 0x00001004083f75b2 */ /* 0x0000220008000100 */
        /* <DEDUP_REMOVED lines=23> */
[----:B-1234-:R-:W-:Y:S01]  /*0410*/  NOP ;  /* 0x0000000000007918 */ /* 0x01efe20000000000 */
.L_x_3:
[----:B0-----:R-:W-:Y:S05]  /*0420*/  BSYNC B0 ;  /* 0x0000000000007941 */ /* 0x001fea0003800000 */
.L_x_2:
[----:B------:R-:W-:Y:S01]  /*0430*/  SHF.R.S32.HI R5, RZ, 0x1f, R0 ;  /* 0x0000001fff057819 */ /* 0x000fe20000011400 */
[----:B------:R-:W0:Y:S01]  /*0440*/  SHFL.IDX PT, R2, R2, RZ, 0x1f ;  /* 0x00001fff02027589 */ /* 0x000e2200000e0000 */
[----:B------:R-:W1:Y:S01]  /*0450*/  S2UR UR8, SR_CTAID.X ;  /* 0x00000000000879c3 */ /* 0x000e620000002500 */
[----:B------:R-:W-:Y:S02]  /*0460*/  ELECT P0, URZ, PT ;  /* 0x00000000003f782f */ /* 0x000fe40003800000 */
[----:B------:R-:W-:Y:S01]  /*0470*/  LEA.HI R5, R5, R0, RZ, 0x7 ;  /* 0x0000000005057211 */ /* 0x000fe200078f38ff */
[----:B------:R-:W2:Y:S01]  /*0480*/  S2R R8, SR_CTAID.Y ;  /* 0x0000000000087919 */ /* 0x000ea20000002600 */
[----:B------:R-:W-:Y:S01]  /*0490*/  SHF.R.S32.HI R11, RZ, 0x1f, R4 ;  /* 0x0000001fff0b7819 */ /* 0x000fe20000011404 */
[----:B------:R-:W-:Y:S01]  /*04a0*/  ULDC UR4, c[0x0][0x150] ;  /* 0x0000540000047ab9 */ /* 0x000fe20000000800 */
[----:B------:R-:W-:Y:S01]  /*04b0*/  LOP3.LUT R5, R5, 0xffffff80, RZ, 0xc0, !PT ;  /* 0xffffff8005057812 */ /* 0x000fe200078ec0ff */
[----:B------:R-:W-:Y:S01]  /*04c0*/  VIADD R16, R3, 0xffffffff ;  /* 0xffffffff03107836 */ /* 0x000fe20000000000 */
[----:B------:R-:W-:Y:S01]  /*04d0*/  LEA.HI R11, R11, R4, RZ, 0x2 ;  /* 0x000000040b0b7211 */ /* 0x000fe200078f10ff */
[----:B------:R-:W3:Y:S01]  /*04e0*/  LDC R12, c[0x0][0x144] ;  /* 0x00005100ff0c7b82 */ /* 0x000ee20000000800 */
[----:B------:R-:W-:Y:S01]  /*04f0*/  NOP ;  /* 0x0000000000007918 */ /* 0x000fe20000000000 */
[----:B------:R-:W-:Y:S01]  /*0500*/  IMAD.IADD R6, R0, 0x1, -R5 ;  /* 0x0000000100067824 */ /* 0x000fe200078e0a05 */
[----:B------:R-:W-:Y:S01]  /*0510*/  LOP3.LUT R11, R11, 0x3ffffffc, RZ, 0xc0, !PT ;  /* 0x3ffffffc0b0b7812 */ /* 0x000fe200078ec0ff */
[----:B------:R-:W-:Y:S01]  /*0520*/  NOP ;  /* 0x0000000000007918 */ /* 0x000fe20000000000 */
[----:B------:R-:W-:-:S02]  /*0530*/  ISETP.NE.AND P4, PT, R3, RZ, PT ;  /* 0x000000ff0300720c */ /* 0x000fc40003f85270 */
[----:B------:R-:W-:Y:S01]  /*0540*/  SHF.R.S32.HI R5, RZ, 0x1f, R6 ;  /* 0x0000001fff057819 */ /* 0x000fe20000011406 */
[----:B------:R-:W-:Y:S01]  /*0550*/  IMAD.IADD R4, R4, 0x1, -R11 ;  /* 0x0000000104047824 */ /* 0x000fe200078e0a0b */
[----:B------:R-:W4:Y:S01]  /*0560*/  LDC R14, c[0x0][0x140] ;  /* 0x00005000ff0e7b82 */ /* 0x000f220000000800 */
[----:B------:R-:W-:Y:S02]  /*0570*/  ISETP.GE.U32.AND P6, PT, R16, 0x2, PT ;  /* 0x000000021000780c */ /* 0x000fe40003fc6070 */
[----:B------:R-:W-:Y:S02]  /*0580*/  LEA.HI R5, R5, R6, RZ, 0x3 ;  /* 0x0000000605057211 */ /* 0x000fe400078f18ff */
[----:B0-----:R-:W-:Y:S02]  /*0590*/  ISETP.NE.OR P0, PT, R2, RZ, !P0 ;  /* 0x000000ff0200720c */ /* 0x001fe40004705670 */
[--C-:B------:R-:W-:Y:S01]  /*05a0*/  SHF.R.S32.HI R2, RZ, 0x3, R5.reuse ;  /* 0x00000003ff027819 */ /* 0x100fe20000011405 */
[----:B------:R-:W0:Y:S01]  /*05b0*/  LDC R13, c[0x0][0x148] ;  /* 0x00005200ff0d7b82 */ /* 0x000e220000000800 */
[----:B------:R-:W-:-:S02]  /*05c0*/  SHF.R.S32.HI R5, RZ, 0x1f, R5 ;  /* 0x0000001fff057819 */ /* 0x000fc40000011405 */
[----:B-1----:R-:W-:Y:S02]  /*05d0*/  I2FP.F32.U32 R10, UR8 ;  /* 0x00000008000a7c45 */ /* 0x002fe40008201000 */
[----:B------:R-:W-:-:S03]  /*05e0*/  LEA.HI R5, R5, R2, RZ, 0x2 ;  /* 0x0000000205057211 */ /* 0x000fc600078f10ff */
[----:B------:R-:W-:Y:S01]  /*05f0*/  FMUL R10, R10, UR4 ;  /* 0x000000040a0a7c20 */ /* 0x000fe20008400000 */
[----:B------:R-:W-:Y:S01]  /*0600*/  LOP3.LUT R5, R5, 0xfffffffc, RZ, 0xc0, !PT ;  /* 0xfffffffc05057812 */ /* 0x000fe200078ec0ff */
[----:B------:R-:W-:Y:S01]  /*0610*/  VOTEU.ALL UP0, P0 ;  /* 0x00000000003f7886 */ /* 0x000fe20000000000 */
[----:B--2---:R-:W-:Y:S01]  /*0620*/  I2FP.F32.U32 R11, R8 ;  /* 0x00000008000b7245 */ /* 0x004fe20000201000 */
[----:B------:R-:W-:Y:S01]  /*0630*/  ULDC UR4, c[0x0][0x154] ;  /* 0x0000550000047ab9 */ /* 0x000fe20000000800 */
[----:B------:R-:W-:Y:S01]  /*0640*/  VOTEU.ALL UP1, P0 ;  /* 0x00000000003f7886 */ /* 0x000fe20000020000 */
[----:B------:R-:W1:Y:S01]  /*0650*/  F2I.U32.TRUNC.NTZ R10, R10 ;  /* 0x0000000a000a7305 */ /* 0x000e62000020f000 */
[----:B------:R-:W-:Y:S01]  /*0660*/  IMAD.IADD R5, R2, 0x1, -R5 ;  /* 0x0000000102057824 */ /* 0x000fe200078e0a05 */
[----:B------:R-:W2:Y:S01]  /*0670*/  @!UP0 S2UR UR7, SR_CgaCtaId ;  /* 0x00000000000789c3 */ /* 0x000ea20000008800 */
[----:B------:R-:W-:Y:S01]  /*0680*/  @!UP0 UMOV UR6, 0x400 ;  /* 0x0000040000068882 */ /* 0x000fe20000000000 */
[----:B----4-:R-:W-:Y:S01]  /*0690*/  ISETP.EQ.U32.AND P3, PT, R14, 0x1, PT ;  /* 0x000000010e00780c */ /* 0x010fe20003f62070 */
[----:B------:R-:W-:-:S05]  /*06a0*/  IMAD R5, R4, 0x4, R5 ;  /* 0x0000000404057824 */ /* 0x000fca00078e0205 */
[----:B------:R-:W-:-:S04]  /*06b0*/  LEA.HI R2, R5, R5, RZ, 0x1 ;  /* 0x0000000505027211 */ /* 0x000fc800078f08ff */
[----:B------:R-:W-:Y:S01]  /*06c0*/  LOP3.LUT R4, R2, 0xfffffffe, RZ, 0xc0, !PT ;  /* 0xfffffffe02047812 */ /* 0x000fe200078ec0ff */
[----:B-1----:R-:W-:Y:S02]  /*06d0*/  IMAD.MOV R15, RZ, RZ, -R10 ;  /* 0x000000ffff0f7224 */ /* 0x002fe400078e0a0a */
[----:B------:R-:W-:Y:S01]  /*06e0*/  FMUL R10, R11, UR4 ;  /* 0x000000040b0a7c20 */ /* 0x000fe20008400000 */
[----:B------:R-:W-:Y:S01]  /*06f0*/  SHF.R.S32.HI R2, RZ, 0x1f, R7 ;  /* 0x0000001fff027819 */ /* 0x000fe20000011407 */
[----:B------:R-:W-:Y:S01]  /*0700*/  UMOV UR4, 0x20 ;  /* 0x0000002000047882 */ /* 0x000fe20000000000 */
[----:B---3--:R-:W-:Y:S01]  /*0710*/  IMAD R12, R12, R15, UR8 ;  /* 0x000000080c0c7e24 */ /* 0x008fe2000f8e020f */
[----:B------:R-:W-:-:S04]  /*0720*/  @!UP0 UIADD3 UR4, -UR4, 0x100000, URZ ;  /* 0x0010000004048890 */ /* 0x000fc8000fffe13f */
[----:B------:R-:W-:Y:S02]  /*0730*/  @!UP0 USHF.L.U32 UR5, UR4, 0xb, URZ ;  /* 0x0000000b04058899 */ /* 0x000fe4000800063f */
[----:B------:R-:W-:Y:S01]  /*0740*/  @!UP0 USHF.L.U32 UR4, UR4, 0x1, URZ ;  /* 0x0000000104048899 */ /* 0x000fe2000800063f */
[C---:B------:R-:W-:Y:S01]  /*0750*/  IMAD.IADD R11, R5.reuse, 0x1, -R4 ;  /* 0x00000001050b7824 */ /* 0x040fe200078e0a04 */
[----:B------:R-:W1:Y:S01]  /*0760*/  F2I.U32.TRUNC.NTZ R10, R10 ;  /* 0x0000000a000a7305 */ /* 0x000e62000020f000 */
[----:B------:R-:W-:Y:S01]  /*0770*/  LEA.HI R2, R2, R7, RZ, 0x2 ;  /* 0x0000000702027211 */ /* 0x000fe200078f10ff */
[----:B------:R-:W-:Y:S02]  /*0780*/  IMAD.SHL.U32 R4, R5, 0x4, RZ ;  /* 0x0000000405047824 */ /* 0x000fe400078e00ff */
[----:B------:R-:W-:Y:S01]  /*0790*/  ISETP.NE.AND P2, PT, R11, R12, PT ;  /* 0x0000000c0b00720c */ /* 0x000fe20003f45270 */
[----:B--2---:R-:W-:Y:S01]  /*07a0*/  @!UP0 ULEA UR6, UR7, UR6, 0x18 ;  /* 0x0000000607068291 */ /* 0x004fe2000f8ec03f */
[----:B------:R-:W-:Y:S01]  /*07b0*/  LOP3.LUT R2, R2, 0xfffffffc, RZ, 0xc0, !PT ;  /* 0xfffffffc02027812 */ /* 0x000fe200078ec0ff */
[----:B------:R-:W-:Y:S01]  /*07c0*/  VOTEU.ALL UP0, P0 ;  /* 0x00000000003f7886 */ /* 0x000fe20000000000 */
[----:B------:R-:W-:-:S02]  /*07d0*/  LOP3.LUT R5, R5, 0xc, R4, 0x78, !PT ;  /* 0x0000000c05057812 */ /* 0x000fc400078e7804 */
[----:B------:R-:W-:Y:S01]  /*07e0*/  LOP3.LUT P0, RZ, R6, 0x7, RZ, 0xc0, !PT ;  /* 0x0000000706ff7812 */ /* 0x000fe2000780c0ff */
[----:B------:R-:W-:Y:S02]  /*07f0*/  IMAD.IADD R7, R7, 0x1, -R2 ;  /* 0x0000000107077824 */ /* 0x000fe400078e0a02 */
[----:B------:R-:W-:Y:S01]  /*0800*/  IMAD.MOV.U32 R6, RZ, RZ, 0x1 ;  /* 0x00000001ff067424 */ /* 0x000fe200078e00ff */
[----:B------:R-:W-:Y:S01]  /*0810*/  ISETP.LT.U32.AND P0, PT, R5, 0x4, !P0 ;  /* 0x000000040500780c */ /* 0x000fe20004701070 */
[----:B-1----:R-:W-:Y:S01]  /*0820*/  IMAD.MOV R20, RZ, RZ, -R10 ;  /* 0x000000ffff147224 */ /* 0x002fe200078e0a0a */
[----:B------:R-:W-:Y:S01]  /*0830*/  ISETP.NE.AND P1, PT, R7, 0x3, PT ;  /* 0x000000030700780c */ /* 0x000fe20003f25270 */
[----:B------:R-:W1:Y:S02]  /*0840*/  FENCE.VIEW.ASYNC.S ;  /* 0x00000000000073c6 */ /* 0x000e640000000000 */
[----:B-1----:R1:W2:Y:S01]  /*0850*/  @!UP0 SYNCS.EXCH.64 URZ, [UR6+0xf0], UR4 ;  /* 0x0000f004063f85b2 */ /* 0x0022a20008000100 */
[----:B------:R-:W-:Y:S01]  /*0860*/  @P2 LEA.HI R2, R5, R5, RZ, 0x1 ;  /* 0x0000000505022211 */ /* 0x000fe200078f08ff */
[----:B0-----:R-:W-:Y:S01]  /*0870*/  IMAD R11, R13, R20, R8 ;  /* 0x000000140d0b7224 */ /* 0x001fe200078e0208 */
[----:B------:R-:W-:-:S02]  /*0880*/  ISETP.EQ.OR P1, PT, R7, RZ, !P1 ;  /* 0x000000ff0700720c */ /* 0x000fc40004f22670 */
[----:B------:R-:W-:Y:S02]  /*0890*/  @P2 SHF.R.S32.HI R2, RZ, 0x1, R2 ;  /* 0x00000001ff022819 */ /* 0x000fe40000011402 */
[----:B------:R-:W-:Y:S02]  /*08a0*/  ISETP.EQ.AND P1, PT, R3, RZ, P1 ;  /* 0x000000ff0300720c */ /* 0x000fe40000f22270 */
[----:B------:R-:W-:Y:S02]  /*08b0*/  @P2 ISETP.NE.AND P5, PT, R2, R11, PT ;  /* 0x0000000b0200220c */ /* 0x000fe40003fa5270 */
[----:B------:R-:W-:Y:S02]  /*08c0*/  SEL R3, RZ, 0x1, !P0 ;  /* 0x00000001ff037807 */ /* 0x000fe40004000000 */
[----:B------:R-:W-:Y:S02]  /*08d0*/  @P2 SEL R6, RZ, 0x1, P5 ;  /* 0x00000001ff062807 */ /* 0x000fe40002800000 */
[----:B------:R-:W-:Y:S01]  /*08e0*/  SEL R4, RZ, 0x1, !P1 ;  /* 0x00000001ff047807 */ /* 0x000fe20004800000 */
[----:B------:R1:W0:Y:S01]  /*08f0*/  @!UP1 SYNCS.EXCH.64 URZ, [UR6+0xf8], UR4 ;  /* 0x0000f804063f95b2 */ /* 0x0002220008000100 */
[----:B------:R-:W-:Y:S01]  /*0900*/  LOP3.LUT R6, R6, R3, RZ, 0xc0, !PT ;  /* 0x0000000306067212 */ /* 0x000fe200078ec0ff */
[----:B------:R-:W-:Y:S01]  /*0910*/  NOP ;  /* 0x0000000000007918 */ /* 0x000fe20000000000 */
[----:B------:R-:W-:Y:S01]  /*0920*/  SEL R4, R4, 0x2, P6 ;  /* 0x0000000204047807 */ /* 0x000fe20003000000 */
[----:B------:R-:W-:Y:S06]  /*0930*/  @!P3 BRA `(.L_x_4) ;  /* 0x000000000008b947 */ /* 0x000fec0003800000 */
[----:B0-2---:R-:W-:Y:S01]  /*0940*/  UCGABAR_ARV ;  /* 0x00000000000079c7 */ /* 0x005fe20008000000 */
[----:B------:R-:W-:Y:S05]  /*0950*/  BRA `(.L_x_5) ;  /* 0x0000000000047947 */ /* 0x000fea0003800000 */
.L_x_4:
[----:B0-2---:R-:W-:Y:S01]  /*0960*/  NOP ;  /* 0x0000000000007918 */ /* 0x005fe20000000000 */
.L_x_5:
[----:B------:R-:W0:Y:S01]  /*0970*/  LDC R2, c[0x0][0x65c] ;  /* 0x00019700ff027b82 */ /* 0x000e220000000800 */
[----:B------:R-:W-:Y:S01]  /*0980*/  IMAD.MOV.U32 R3, RZ, RZ, RZ ;  /* 0x000000ffff037224 */ /* 0x000fe200078e00ff */
[----:B0-----:R-:W-:Y:S01]  /*0990*/  ISETP.NE.AND P2, PT, R2, 0x1, PT ;  /* 0x000000010200780c */ /* 0x001fe20003f45270 */
[----:B------:R-:W-:-:S12]  /*09a0*/  IMAD.U32 R2, RZ, RZ, UR8 ;  /* 0x00000008ff027e24 */ /* 0x000fd8000f8e00ff */
[----:B------:R-:W0:Y:S01]  /*09b0*/  @P2 LDC R15, c[0x0][0x10] ;  /* 0x00000400ff0f2b82 */ /* 0x000e220000000800 */
[----:B------:R-:W-:Y:S02]  /*09c0*/  @P2 IMAD.MOV.U32 R9, RZ, RZ, RZ ;  /* 0x000000ffff092224 */ /* 0x000fe400078e00ff */
[----:B------:R-:W-:-:S05]  /*09d0*/  @P2 IMAD.MOV.U32 R17, RZ, RZ, RZ ;  /* 0x000000ffff112224 */ /* 0x000fca00078e00ff */
[----:B------:R-:W2:Y:S01]  /*09e0*/  @!P2 LDC R11, c[0x0][0xc] ;  /* 0x00000300ff0bab82 */ /* 0x000ea20000000800 */
[----:B0-----:R-:W-:-:S04]  /*09f0*/  @P2 IMAD.WIDE.U32 R14, R15, UR8, R8 ;  /* 0x000000080f0e2c25 */ /* 0x001fc8000f8e0008 */
[----:B--2---:R-:W-:-:S04]  /*0a00*/  @!P2 IMAD.WIDE.U32 R10, R8, R11, R2 ;  /* 0x0000000b080aa225 */ /* 0x004fc800078e0002 */
[----:B------:R-:W-:Y:S02]  /*0a10*/  @P2 IMAD.MOV.U32 R2, RZ, RZ, R14 ;  /* 0x000000ffff022224 */ /* 0x000fe400078e000e */
[----:B------:R-:W-:Y:S02]  /*0a20*/  @P2 IMAD.IADD R3, R15, 0x1, R17 ;  /* 0x000000010f032824 */ /* 0x000fe400078e0211 */
[----:B------:R-:W-:Y:S02]  /*0a30*/  @!P2 IMAD.MOV.U32 R2, RZ, RZ, R10 ;  /* 0x000000ffff02a224 */ /* 0x000fe400078e000a */
[----:B------:R-:W-:Y:S01]  /*0a40*/  @!P2 IMAD.MOV.U32 R3, RZ, RZ, R11 ;  /* 0x000000ffff03a224 */ /* 0x000fe200078e000b */
[----:B------:R-:W-:Y:S06]  /*0a50*/  @!P3 BRA `(.L_x_6) ;  /* 0x00000000000cb947 */ /* 0x000fec0003800000 */
[----:B------:R-:W-:Y:S01]  /*0a60*/  UCGABAR_WAIT ;  /* 0x0000000000007dc7 */ /* 0x000fe20008000000 */
[----:B------:R-:W-:Y:S01]  /*0a70*/  CCTL.IVALL ;  /* 0x00000000ff00798f */ /* 0x000fe20002000000 */
[----:B------:R-:W-:Y:S05]  /*0a80*/  BRA `(.L_x_7) ;  /* 0x0000000000047947 */ /* 0x000fea0003800000 */
.L_x_6:
[----:B------:R-:W-:Y:S06]  /*0a90*/  BAR.SYNC.DEFER_BLOCKING 0x0 ;  /* 0x0000000000007b1d */ /* 0x000fec0000010000 */
.L_x_7:
[----:B------:R-:W-:Y:S05]  /*0aa0*/  @!P4 BRA `(.L_x_8) ;  /* 0x000000740048c947 */ /* 0x000fea0003800000 */
[----:B------:R-:W-:-:S13]  /*0ab0*/  ISETP.GT.U32.AND P0, PT, R16, 0x1, PT ;  /* 0x000000011000780c */ /* 0x000fda0003f04070 */
[----:B-1----:R-:W-:Y:S05]  /*0ac0*/  @P0 EXIT ;  /* 0x000000000000094d */ /* 0x002fea0003800000 */
[----:B------:R-:W-:Y:S01]  /*0ad0*/  ULDC.64 UR4, c[0x0][0x650] ;  /* 0x0001940000047ab9 */ /* 0x000fe20000000a00 */
[----:B------:R-:W-:Y:S01]  /*0ae0*/  PRMT R14, RZ, 0x7610, R14 ;  /* 0x00007610ff0e7816 */ /* 0x000fe2000000000e */
[----:B------:R-:W-:Y:S01]  /*0af0*/  IMAD.MOV.U32 R10, RZ, RZ, -0x1 ;  /* 0xffffffffff0a7424 */ /* 0x000fe200078e00ff */
[----:B------:R-:W-:Y:S01]  /*0b00*/  ISETP.GE.U32.AND P0, PT, R2, UR4, PT ;  /* 0x0000000402007c0c */ /* 0x000fe2000bf06070 */
[----:B------:R-:W-:Y:S02]  /*0b10*/  IMAD.MOV.U32 R11, RZ, RZ, -0x1 ;  /* 0xffffffffff0b7424 */ /* 0x000fe400078e00ff */
[----:B------:R-:W-:Y:S01]  /*0b20*/  IMAD.MOV.U32 R7, RZ, RZ, -0x1 ;  /* 0xffffffffff077424 */ /* 0x000fe200078e00ff */
[----:B------:R-:W-:-:S13]  /*0b30*/  ISETP.GE.U32.AND.EX P0, PT, R3, UR5, PT, P0 ;  /* 0x0000000503007c0c */ /* 0x000fda000bf06100 */
[----:B------:R-:W-:Y:S05]  /*0b40*/  @P0 BRA `(.L_x_9) ;  /* 0x0000000400280947 */ /* 0x000fea0003800000 */
[----:B------:R-:W0:Y:S01]  /*0b50*/  LDC.64 R22, c[0x0][0x628] ;  /* 0x00018a00ff167b82 */ /* 0x000e220000000a00 */
[----:B------:R-:W-:Y:S02]  /*0b60*/  IMAD.MOV.U32 R10, RZ, RZ, R2 ;  /* 0x000000ffff0a7224 */ /* 0x000fe400078e0002 */
[----:B------:R-:W-:-:S05]  /*0b70*/  IMAD.MOV.U32 R11, RZ, RZ, R3 ;  /* 0x000000ffff0b7224 */ /* 0x000fca00078e0003 */
[----:B------:R-:W1:Y:S08]  /*0b80*/  LDC R18, c[0x0][0x630] ;  /* 0x00018c00ff127b82 */ /* 0x000e700000000800 */
[----:B------:R-:W2:Y:S01]  /*0b90*/  LDC.64 R24, c[0x0][0x620] ;  /* 0x00018800ff187b82 */ /* 0x000ea20000000a00 */
[----:B0-----:R-:W-:-:S04]  /*0ba0*/  ISETP.NE.U32.AND P0, PT, R22, RZ, PT ;  /* 0x000000ff1600720c */ /* 0x001fc80003f05070 */
[----:B------:R-:W-:-:S13]  /*0bb0*/  ISETP.NE.AND.EX P0, PT, R23, RZ, PT, P0 ;  /* 0x000000ff1700720c */ /* 0x000fda0003f05300 */
[----:B-12---:R-:W-:Y:S05]  /*0bc0*/  @!P0 BRA `(.L_x_10) ;  /* 0x0000000000288947 */ /* 0x006fea0003800000 */
[----:B------:R-:W0:Y:S02]  /*0bd0*/  LDC R7, c[0x0][0x634] ;  /* 0x00018d00ff077b82 */ /* 0x000e240000000800 */
[----:B0-----:R-:W-:-:S05]  /*0be0*/  IADD3 R7, P0, R2, R7, RZ ;  /* 0x0000000702077210 */ /* 0x001fca0007f1e0ff */
[----:B------:R-:W-:-:S04]  /*0bf0*/  IMAD.X R19, RZ, RZ, R3, P0 ;  /* 0x000000ffff137224 */ /* 0x000fc800000e0603 */
[----:B------:R-:W-:-:S04]  /*0c00*/  IMAD.WIDE.U32 R10, R19, R22, RZ ;  /* 0x00000016130a7225 */ /* 0x000fc800078e00ff */
[----:B------:R-:W-:-:S04]  /*0c10*/  IMAD.WIDE.U32 R14, P0, R7, R23, R10 ;  /* 0x00000017070e7225 */ /* 0x000fc8000780000a */
[----:B------:R-:W-:-:S04]  /*0c20*/  IMAD.WIDE.U32 R10, R7, R22, RZ ;  /* 0x00000016070a7225 */ /* 0x000fc800078e00ff */
[----:B------:R-:W-:Y:S01]  /*0c30*/  IMAD.X R17, RZ, RZ, RZ, P0 ;  /* 0x000000ffff117224 */ /* 0x000fe200000e06ff */
[----:B------:R-:W-:Y:S01]  /*0c40*/  IADD3 RZ, P0, R11, R14, RZ ;  /* 0x0000000e0bff7210 */ /* 0x000fe20007f1e0ff */
[----:B------:R-:W-:-:S04]  /*0c50*/  IMAD.MOV.U32 R16, RZ, RZ, R15 ;  /* 0x000000ffff107224 */ /* 0x000fc800078e000f */
[----:B------:R-:W-:-:S08]  /*0c60*/  IMAD.WIDE.U32.X R10, R19, R23, R16, P0 ;  /* 0x00000017130a7225 */ /* 0x000fd000000e0410 */
.L_x_10:
[----:B------:R-:W0:Y:S01]  /*0c70*/  LDC.64 R26, c[0x0][0x640] ;  /* 0x00019000ff1a7b82 */ /* 0x000e220000000a00 */
[--C-:B------:R-:W-:Y:S01]  /*0c80*/  SHF.R.U64 R28, R10, R18, R11.reuse ;  /* 0x000000120a1c7219 */ /* 0x100fe2000000120b */
[----:B------:R-:W-:Y:S01]  /*0c90*/  IMAD R29, R13, R20, R8 ;  /* 0x000000140d1d7224 */ /* 0x000fe200078e0208 */
[----:B------:R-:W-:Y:S01]  /*0ca0*/  SHF.R.U32.HI R7, RZ, R18, R11 ;  /* 0x00000012ff077219 */ /* 0x000fe2000001160b */
[----:B------:R-:W-:Y:S01]  /*0cb0*/  IMAD.MOV.U32 R23, RZ, RZ, 0x1 ;  /* 0x00000001ff177424 */ /* 0x000fe200078e00ff */
[----:B------:R-:W-:-:S03]  /*0cc0*/  IADD3 R9, P0, RZ, -R28, RZ ;  /* 0x8000001cff097210 */ /* 0x000fc60007f1e0ff */
[----:B------:R-:W1:Y:S02]  /*0cd0*/  LDC R16, c[0x0][0x618] ;  /* 0x00018600ff107b82 */ /* 0x000e640000000800 */
[----:B------:R-:W-:Y:S02]  /*0ce0*/  IMAD.X R7, RZ, RZ, ~R7, P0 ;  /* 0x000000ffff077224 */ /* 0x000fe400000e0e07 */
[----:B------:R-:W-:-:S04]  /*0cf0*/  IMAD.WIDE.U32 R10, R9, R24, R2 ;  /* 0x00000018090a7225 */ /* 0x000fc800078e0002 */
[----:B------:R-:W2:Y:S01]  /*0d00*/  LDC R15, c[0x0][0x608] ;  /* 0x00018200ff0f7b82 */ /* 0x000ea20000000800 */
[----:B------:R-:W-:-:S04]  /*0d10*/  IMAD R14, R7, R24, RZ ;  /* 0x00000018070e7224 */ /* 0x000fc800078e02ff */
[----:B------:R-:W-:-:S03]  /*0d20*/  IMAD R7, R9, R25, R14 ;  /* 0x0000001909077224 */ /* 0x000fc600078e020e */
[----:B------:R-:W3:Y:S01]  /*0d30*/  LDC R22, c[0x0][0x658] ;  /* 0x00019600ff167b82 */ /* 0x000ee20000000800 */
[----:B------:R-:W-:Y:S01]  /*0d40*/  IMAD.IADD R7, R11, 0x1, R7 ;  /* 0x000000010b077824 */ /* 0x000fe200078e0207 */
[----:B0-----:R-:W-:-:S04]  /*0d50*/  ISETP.NE.U32.AND P0, PT, R26, RZ, PT ;  /* 0x000000ff1a00720c */ /* 0x001fc80003f05070 */
[----:B------:R-:W-:Y:S02]  /*0d60*/  ISETP.NE.AND.EX P0, PT, R27, RZ, PT, P0 ;  /* 0x000000ff1b00720c */ /* 0x000fe40003f05300 */
[----:B------:R-:W0:Y:S01]  /*0d70*/  LDC R18, c[0x0][0x600] ;  /* 0x00018000ff127b82 */ /* 0x000e220000000800 */
[-CC-:B-1----:R-:W-:Y:S02]  /*0d80*/  SHF.R.U64 R19, R10, R16.reuse, R7.reuse ;  /* 0x000000100a137219 */ /* 0x182fe40000001207 */
[----:B------:R-:W-:Y:S01]  /*0d90*/  SHF.R.U32.HI R10, RZ, R16, R7 ;  /* 0x00000010ff0a7219 */ /* 0x000fe20000011607 */
[----:B------:R-:W-:-:S04]  /*0da0*/  IMAD.MOV.U32 R7, RZ, RZ, -0x1 ;  /* 0xffffffffff077424 */ /* 0x000fc800078e00ff */
[----:B------:R-:W1:Y:S01]  /*0db0*/  LDC R21, c[0x0][0x648] ;  /* 0x00019200ff157b82 */ /* 0x000e620000000800 */
[-CC-:B--2---:R-:W-:Y:S02]  /*0dc0*/  SHF.R.U64 R16, R19, R15.reuse, R10.reuse ;  /* 0x0000000f13107219 */ /* 0x184fe4000000120a */
[----:B------:R-:W-:-:S05]  /*0dd0*/  SHF.R.U32.HI R9, RZ, R15, R10 ;  /* 0x0000000fff097219 */ /* 0x000fca000001160a */
[----:B------:R-:W2:Y:S01]  /*0de0*/  LDC R24, c[0x0][0x638] ;  /* 0x00018e00ff187b82 */ /* 0x000ea20000000800 */
[-CC-:B---3--:R-:W-:Y:S02]  /*0df0*/  SHF.R.U64 R20, R16, R22.reuse, R9.reuse ;  /* 0x0000001610147219 */ /* 0x188fe40000001209 */
[-C--:B------:R-:W-:Y:S02]  /*0e00*/  SHF.L.U32 R7, R7, R22.reuse, RZ ;  /* 0x0000001607077219 */ /* 0x080fe400000006ff */
[----:B------:R-:W-:Y:S01]  /*0e10*/  SHF.R.U32.HI R9, RZ, R22, R9 ;  /* 0x00000016ff097219 */ /* 0x000fe20000011609 */
[----:B------:R-:W-:Y:S01]  /*0e20*/  IMAD.MOV.U32 R8, RZ, RZ, R20 ;  /* 0x000000ffff087224 */ /* 0x000fe200078e0014 */
[----:B------:R-:W-:Y:S01]  /*0e30*/  LOP3.LUT R13, RZ, R7, RZ, 0x33, !PT ;  /* 0x00000007ff0d7212 */ /* 0x000fe200078e33ff */
[----:B------:R-:W3:Y:S01]  /*0e40*/  LDC R25, c[0x0][0x610] ;  /* 0x00018400ff197b82 */ /* 0x000ee20000000800 */
[----:B------:R-:W-:Y:S05]  /*0e50*/  @!P0 BRA `(.L_x_11) ;  /* 0x0000000000288947 */ /* 0x000fea0003800000 */
[----:B------:R-:W4:Y:S02]  /*0e60*/  LDC R7, c[0x0][0x64c] ;  /* 0x00019300ff077b82 */ /* 0x000f240000000800 */
[----:B----4-:R-:W-:-:S05]  /*0e70*/  IADD3 R7, P0, R20, R7, RZ ;  /* 0x0000000714077210 */ /* 0x010fca0007f1e0ff */
        /* <DEDUP_REMOVED lines=8> */
.L_x_11:
[----:B-1----:R-:W-:Y:S01]  /*0f00*/  SHF.R.U64 R9, R8, R21, R9 ;  /* 0x0000001508097219 */ /* 0x002fe20000001209 */
[----:B0-----:R-:W-:Y:S01]  /*0f10*/  VIADD R10, R18, 0xffffffff ;  /* 0xffffffff120a7836 */ /* 0x001fe20000000000 */
[----:B------:R-:W-:Y:S01]  /*0f20*/  SHF.L.U32 R7, R23, R22, RZ ;  /* 0x0000001617077219 */ /* 0x000fe200000006ff */
[----:B------:R-:W-:Y:S01]  /*0f30*/  IMAD.MOV.U32 R14, RZ, RZ, 0x1 ;  /* 0x00000001ff0e7424 */ /* 0x000fe200078e00ff */
[----:B------:R-:W-:Y:S01]  /*0f40*/  LOP3.LUT R8, R16, R13, RZ, 0xc0, !PT ;  /* 0x0000000d10087212 */ /* 0x000fe200078ec0ff */
[----:B------:R-:W-:Y:S01]  /*0f50*/  IMAD.MOV R11, RZ, RZ, -R9 ;  /* 0x000000ffff0b7224 */ /* 0x000fe200078e0a09 */
[----:B------:R-:W-:Y:S02]  /*0f60*/  SEL R12, R12, R29, !P2 ;  /* 0x0000001d0c0c7207 */ /* 0x000fe40005000000 */
[----:B------:R-:W-:Y:S01]  /*0f70*/  LOP3.LUT R10, R19, R10, RZ, 0xc0, !PT ;  /* 0x0000000a130a7212 */ /* 0x000fe200078ec0ff */
[----:B------:R-:W-:Y:S02]  /*0f80*/  IMAD R9, R7, R9, R8 ;  /* 0x0000000907097224 */ /* 0x000fe400078e0208 */
[----:B--2---:R-:W-:-:S02]  /*0f90*/  IMAD R7, R11, R24, R20 ;  /* 0x000000180b077224 */ /* 0x004fc400078e0214 */
[----:B---3--:R-:W-:Y:S02]  /*0fa0*/  IMAD R12, R9, R25, R12 ;  /* 0x00000019090c7224 */ /* 0x008fe400078e020c */
[----:B------:R-:W-:-:S05]  /*0fb0*/  IMAD R7, R7, R18, R10 ;  /* 0x0000001207077224 */ /* 0x000fca00078e020a */
[----:B------:R-:W-:Y:S02]  /*0fc0*/  SEL R11, R7, R12, !P2 ;  /* 0x0000000c070b7207 */ /* 0x000fe40005000000 */
[----:B------:R-:W-:Y:S01]  /*0fd0*/  SEL R10, R12, R7, !P2 ;  /* 0x000000070c0a7207 */ /* 0x000fe20005000000 */
[----:B------:R-:W-:-:S07]  /*0fe0*/  IMAD.MOV.U32 R7, RZ, RZ, R28 ;  /* 0x000000ffff077224 */ /* 0x000fce00078e001c */
.L_x_9:
[----:B------:R-:W-:-:S08]  /*0ff0*/  NOP ;  /* 0x0000000000007918 */ /* 0x000fd00000000000 */
[----:B------:R-:W0:Y:S02]  /*1000*/  USETMAXREG.TRY_ALLOC.CTAPOOL UP0, 0xe8 ;  /* 0x000000e8000079c8 */ /* 0x000e240008000600 */
[----:B0-----:R-:W-:-:S13]  /*1010*/  PLOP3.LUT P0, PT, PT, PT, UP0, 0x80, 0x0 ;  /* 0x000000000000781c */ /* 0x001fda0003f0f008 */
[----:B------:R-:W-:Y:S05]  /*1020*/  @!P0 BRA `(.L_x_9) ;  /* 0xfffffffc00f08947 */ /* 0x000fea000383ffff */
[----:B------:R-:W-:Y:S01]  /*1030*/  ULDC.64 UR4, c[0x0][0x598] ;  /* 0x0001660000047ab9 */ /* 0x000fe20000000a00 */
[----:B------:R-:W-:Y:S01]  /*1040*/  ULDC.64 UR16, c[0x0][0x208] ;  /* 0x0000820000107ab9 */ /* 0x000fe20000000a00 */
[----:B------:R-:W-:-:S04]  /*1050*/  ISETP.NE.U32.AND P0, PT, RZ, UR4, PT ;  /* 0x00000004ff007c0c */ /* 0x000fc8000bf05070 */
[----:B------:R-:W-:-:S13]  /*1060*/  ISETP.NE.AND.EX P0, PT, RZ, UR5, PT, P0 ;  /* 0x00000005ff007c0c */ /* 0x000fda000bf05300 */
[----:B------:R-:W-:Y:S05]  /*1070*/  @!P0 BRA `(.L_x_12) ;  /* 0x00000000001c8947 */ /* 0x000fea0003800000 */
[----:B------:R-:W0:Y:S02]  /*1080*/  LDC.64 R8, c[0x0][0x598] ;  /* 0x00016600ff087b82 */ /* 0x000e240000000a00 */
[----:B0-----:R-:W2:Y:S02]  /*1090*/  LDG.E.64 R8, desc[UR16][R8.64] ;  /* 0x0000001008087981 */ /* 0x001ea4000c1e1b00 */
[----:B--2---:R-:W-:-:S04]  /*10a0*/  ISETP.NE.U32.AND P0, PT, R8, RZ, PT ;  /* 0x000000ff0800720c */ /* 0x004fc80003f05070 */
[----:B------:R-:W-:-:S13]  /*10b0*/  ISETP.NE.AND.EX P0, PT, R9, RZ, PT, P0 ;  /* 0x000000ff0900720c */ /* 0x000fda0003f05300 */
[----:B------:R-:W-:Y:S05]  /*10c0*/  @!P0 BRA `(.L_x_12) ;  /* 0x0000000000088947 */ /* 0x000fea0003800000 */
[----:B------:R0:W5:Y:S01]  /*10d0*/  LD.E R8, desc[UR16][R8.64] ;  /* 0x0000001008087980 */ /* 0x000162000c101900 */
[----:B------:R-:W-:Y:S05]  /*10e0*/  BRA `(.L_x_13) ;  /* 0x0000000000207947 */ /* 0x000fea0003800000 */
.L_x_12:
[----:B------:R-:W-:Y:S02]  /*10f0*/  ULDC.64 UR4, c[0x0][0x588] ;  /* 0x0001620000047ab9 */ /* 0x000fe40000000a00 */
[----:B------:R-:W-:-:S04]  /*1100*/  ISETP.NE.U32.AND P0, PT, RZ, UR4, PT ;  /* 0x00000004ff007c0c */ /* 0x000fc8000bf05070 */
[----:B------:R-:W-:-:S13]  /*1110*/  ISETP.NE.AND.EX P0, PT, RZ, UR5, PT, P0 ;  /* 0x00000005ff007c0c */ /* 0x000fda000bf05300 */
[----:B------:R-:W-:Y:S05]  /*1120*/  @!P0 BRA `(.L_x_14) ;  /* 0x00000000000c8947 */ /* 0x000fea0003800000 */
[----:B------:R-:W0:Y:S02]  /*1130*/  LDC.64 R8, c[0x0][0x588] ;  /* 0x00016200ff087b82 */ /* 0x000e240000000a00 */
[----:B0-----:R1:W5:Y:S01]  /*1140*/  LDG.E R8, desc[UR16][R8.64] ;  /* 0x0000001008087981 */ /* 0x001362000c1e1900 */
[----:B------:R-:W-:Y:S05]  /*1150*/  BRA `(.L_x_13) ;  /* 0x0000000000047947 */ /* 0x000fea0003800000 */
.L_x_14:
[----:B------:R-:W2:Y:S02]  /*1160*/  LDC R8, c[0x0][0x580] ;  /* 0x00016000ff087b82 */ /* 0x000ea40000000800 */
.L_x_13:
[----:B------:R-:W-:Y:S02]  /*1170*/  ULDC.64 UR4, c[0x0][0x5a0] ;  /* 0x0001680000047ab9 */ /* 0x000fe40000000a00 */
[----:B------:R-:W-:-:S04]  /*1180*/  ISETP.NE.U32.AND P0, PT, RZ, UR4, PT ;  /* 0x00000004ff007c0c */ /* 0x000fc8000bf05070 */
[----:B------:R-:W-:-:S13]  /*1190*/  ISETP.NE.AND.EX P0, PT, RZ, UR5, PT, P0 ;  /* 0x00000005ff007c0c */ /* 0x000fda000bf05300 */
[----:B------:R-:W-:Y:S05]  /*11a0*/  @!P0 BRA `(.L_x_15) ;  /* 0x00000000001c8947 */ /* 0x000fea0003800000 */
[----:B------:R-:W3:Y:S02]  /*11b0*/  LDC.64 R12, c[0x0][0x5a0] ;  /* 0x00016800ff0c7b82 */ /* 0x000ee40000000a00 */
[----:B---3--:R-:W3:Y:S02]  /*11c0*/  LDG.E.64 R12, desc[UR16][R12.64] ;  /* 0x000000100c0c7981 */ /* 0x008ee4000c1e1b00 */
[----:B---3--:R-:W-:-:S04]  /*11d0*/  ISETP.NE.U32.AND P0, PT, R12, RZ, PT ;  /* 0x000000ff0c00720c */ /* 0x008fc80003f05070 */
[----:B------:R-:W-:-:S13]  /*11e0*/  ISETP.NE.AND.EX P0, PT, R13, RZ, PT, P0 ;  /* 0x000000ff0d00720c */ /* 0x000fda0003f05300 */
[----:B------:R-:W-:Y:S05]  /*11f0*/  @!P0 BRA `(.L_x_15) ;  /* 0x0000000000088947 */ /* 0x000fea0003800000 */
[----:B01----:R0:W5:Y:S01]  /*1200*/  LD.E R9, desc[UR16][R12.64] ;  /* 0x000000100c097980 */ /* 0x003162000c101900 */
[----:B------:R-:W-:Y:S05]  /*1210*/  BRA `(.L_x_16) ;  /* 0x0000000000207947 */ /* 0x000fea0003800000 */
.L_x_15:
[----:B------:R-:W-:Y:S02]  /*1220*/  ULDC.64 UR4, c[0x0][0x590] ;  /* 0x0001640000047ab9 */ /* 0x000fe40000000a00 */
[----:B------:R-:W-:-:S04]  /*1230*/  ISETP.NE.U32.AND P0, PT, RZ, UR4, PT ;  /* 0x00000004ff007c0c */ /* 0x000fc8000bf05070 */
[----:B------:R-:W-:-:S13]  /*1240*/  ISETP.NE.AND.EX P0, PT, RZ, UR5, PT, P0 ;  /* 0x00000005ff007c0c */ /* 0x000fda000bf05300 */
[----:B------:R-:W-:Y:S05]  /*1250*/  @!P0 BRA `(.L_x_17) ;  /* 0x00000000000c8947 */ /* 0x000fea0003800000 */
[----:B------:R-:W0:Y:S02]  /*1260*/  LDC.64 R12, c[0x0][0x590] ;  /* 0x00016400ff0c7b82 */ /* 0x000e240000000a00 */
[----:B01----:R1:W5:Y:S01]  /*1270*/  LDG.E R9, desc[UR16][R12.64] ;  /* 0x000000100c097981 */ /* 0x003362000c1e1900 */
[----:B------:R-:W-:Y:S05]  /*1280*/  BRA `(.L_x_16) ;  /* 0x0000000000047947 */ /* 0x000fea0003800000 */
.L_x_17:
[----:B01----:R-:W3:Y:S02]  /*1290*/  LDC R9, c[0x0][0x584] ;  /* 0x00016100ff097b82 */ /* 0x003ee40000000800 */
.L_x_16:
[----:B------:R-:W-:-:S13]  /*12a0*/  LOP3.LUT P0, RZ, R14, 0xff, RZ, 0xc0, !PT ;  /* 0x000000ff0eff7812 */ /* 0x000fda000780c0ff */
[----:B------:R-:W-:Y:S05]  /*12b0*/  @!P0 EXIT ;  /* 0x000000000000894d */ /* 0x000fea0003800000 */
[----:B------:R-:W-:Y:S01]  /*12c0*/  ULDC UR4, c[0x0][0x28c] ;  /* 0x0000a30000047ab9 */ /* 0x000fe20000000800 */
[----:B------:R-:W-:Y:S01]  /*12d0*/  LOP3.LUT R142, R4, 0x1, RZ, 0xfc, !PT ;  /* 0x00000001048e7812 */ /* 0x000fe200078efcff */
[----:B------:R-:W-:-:S04]  /*12e0*/  UIADD3 UR4, UR4, 0x3f, URZ ;  /* 0x0000003f04047890 */ /* 0x000fc8000fffe03f */
[----:B------:R-:W-:-:S04]  /*12f0*/  USHF.R.S32.HI UR5, URZ, 0x1f, UR4 ;  /* 0x0000001f3f057899 */ /* 0x000fc80008011404 */
[----:B------:R-:W-:-:S03]  /*1300*/  ULEA.HI UR5, UR5, UR4, URZ, 0x6 ;  /* 0x0000000405057291 */ /* 0x000fc6000f8f303f */
[----:B------:R-:W-:Y:S01]  /*1310*/  UMOV UR4, URZ ;  /* 0x0000003f00047c82 */ /* 0x000fe20008000000 */
[----:B------:R-:W-:-:S03]  /*1320*/  USHF.R.S32.HI UR9, URZ, 0x6, UR5 ;  /* 0x000000063f097899 */ /* 0x000fc60008011405 */
[----:B------:R-:W-:-:S09]  /*1330*/  UMOV UR5, URZ ;  /* 0x0000003f00057c82 */ /* 0x000fd20008000000 */
.L_x_172:
[----:B01----:R-:W-:Y:S01]  /*1340*/  LOP3.LUT R12, R0, 0x80, RZ, 0xc0, !PT ;  /* 0x00000080000c7812 */ /* 0x003fe200078ec0ff */
[----:B------:R-:W0:Y:S01]  /*1350*/  S2UR UR13, SR_CgaCtaId ;  /* 0x00000000000d79c3 */ /* 0x000e220000008800 */
[----:B------:R-:W-:Y:S01]  /*1360*/  UMOV UR12, 0x400 ;  /* 0x00000400000c7882 */ /* 0x000fe20000000000 */
[----:B------:R-:W-:Y:S01]  /*1370*/  UMOV UR6, URZ ;  /* 0x0000003f00067c82 */ /* 0x000fe20008000000 */
[----:B------:R-:W-:Y:S01]  /*1380*/  SHF.R.U32.HI R12, RZ, 0x7, R12 ;  /* 0x00000007ff0c7819 */ /* 0x000fe2000001160c */
[----:B------:R-:W-:Y:S01]  /*1390*/  UMOV UR7, URZ ;  /* 0x0000003f00077c82 */ /* 0x000fe20008000000 */
[----:B------:R-:W-:Y:S01]  /*13a0*/  UMOV UR18, UR5 ;  /* 0x0000000500127c82 */ /* 0x000fe20008000000 */
[----:B------:R-:W-:Y:S02]  /*13b0*/  CS2R R16, SRZ ;  /* 0x0000000000107805 */ /* 0x000fe4000001ff00 */
[----:B------:R-:W-:Y:S01]  /*13c0*/  CS2R R14, SRZ ;  /* 0x00000000000e7805 */ /* 0x000fe2000001ff00 */
[----:B------:R-:W1:Y:S01]  /*13d0*/  LDC R13, c[0x0][0x28c] ;  /* 0x0000a300ff0d7b82 */ /* 0x000e620000000800 */
[----:B------:R-:W4:Y:S01]  /*13e0*/  SHFL.IDX PT, R12, R12, RZ, 0x1f ;  /* 0x00001fff0c0c7589 */ /* 0x000f2200000e0000 */
[----:B------:R-:W-:-:S02]  /*13f0*/  CS2R R18, SRZ ;  /* 0x0000000000127805 */ /* 0x000fc4000001ff00 */
[----:B------:R-:W-:Y:S02]  /*1400*/  CS2R R20, SRZ ;  /* 0x0000000000147805 */ /* 0x000fe4000001ff00 */
[----:B------:R-:W-:Y:S02]  /*1410*/  CS2R R22, SRZ ;  /* 0x0000000000167805 */ /* 0x000fe4000001ff00 */
[----:B------:R-:W-:Y:S02]  /*1420*/  CS2R R88, SRZ ;  /* 0x0000000000587805 */ /* 0x000fe4000001ff00 */
[----:B------:R-:W-:Y:S02]  /*1430*/  CS2R R90, SRZ ;  /* 0x00000000005a7805 */ /* 0x000fe4000001ff00 */
[----:B------:R-:W-:Y:S02]  /*1440*/  CS2R R94, SRZ ;  /* 0x00000000005e7805 */ /* 0x000fe4000001ff00 */
        /* <DEDUP_REMOVED lines=16> */
[----:B-1----:R-:W-:Y:S02]  /*1550*/  ISETP.GE.AND P0, PT, R13, 0x1, PT ;  /* 0x000000010d00780c */ /* 0x002fe40003f06270 */
[----:B------:R-:W-:Y:S02]  /*1560*/  CS2R R126, SRZ ;  /* 0x00000000007e7805 */ /* 0x000fe4000001ff00 */
[----:B----4-:R-:W-:-:S02]  /*1570*/  R2UR UR8, R12 ;  /* 0x000000000c0872ca */ /* 0x010fc400000e0000 */
[----:B------:R-:W-:Y:S02]  /*1580*/  CS2R R128, SRZ ;  /* 0x0000000000807805 */ /* 0x000fe4000001ff00 */
[----:B------:R-:W-:Y:S02]  /*1590*/  CS2R R130, SRZ ;  /* 0x0000000000827805 */ /* 0x000fe4000001ff00 */
[----:B------:R-:W-:Y:S02]  /*15a0*/  CS2R R132, SRZ ;  /* 0x0000000000847805 */ /* 0x000fe4000001ff00 */
[----:B------:R-:W-:Y:S02]  /*15b0*/  CS2R R134, SRZ ;  /* 0x0000000000867805 */ /* 0x000fe4000001ff00 */
[----:B------:R-:W-:Y:S02]  /*15c0*/  CS2R R136, SRZ ;  /* 0x0000000000887805 */ /* 0x000fe4000001ff00 */
[----:B------:R-:W-:Y:S01]  /*15d0*/  CS2R R138, SRZ ;  /* 0x00000000008a7805 */ /* 0x000fe2000001ff00 */
[----:B------:R-:W-:Y:S01]  /*15e0*/  IMAD.MOV.U32 R141, RZ, RZ, RZ ;  /* 0x000000ffff8d7224 */ /* 0x000fe200078e00ff */
[----:B------:R-:W-:Y:S01]  /*15f0*/  CS2R R24, SRZ ;  /* 0x0000000000187805 */ /* 0x000fe2000001ff00 */
[----:B------:R-:W-:Y:S01]  /*1600*/  IMAD.MOV.U32 R143, RZ, RZ, RZ ;  /* 0x000000ffff8f7224 */ /* 0x000fe200078e00ff */
[----:B---3--:R-:W-:Y:S01]  /*1610*/  CS2R R26, SRZ ;  /* 0x00000000001a7805 */ /* 0x008fe2000001ff00 */
[----:B------:R-:W-:Y:S01]  /*1620*/  IMAD.U32 R144, RZ, RZ, UR4 ;  /* 0x00000004ff907e24 */ /* 0x000fe2000f8e00ff */
[----:B------:R-:W-:Y:S01]  /*1630*/  CS2R R28, SRZ ;  /* 0x00000000001c7805 */ /* 0x000fe2000001ff00 */
[----:B------:R-:W-:Y:S01]  /*1640*/  ULEA.HI UR10, UR8, UR8, URZ, 0x1 ;  /* 0x00000008080a7291 */ /* 0x000fe2000f8f083f */
[----:B------:R-:W-:-:S02]  /*1650*/  CS2R R30, SRZ ;  /* 0x00000000001e7805 */ /* 0x000fc4000001ff00 */
[----:B------:R-:W-:Y:S02]  /*1660*/  CS2R R32, SRZ ;  /* 0x0000000000207805 */ /* 0x000fe4000001ff00 */
[----:B------:R-:W-:Y:S01]  /*1670*/  CS2R R34, SRZ ;  /* 0x0000000000227805 */ /* 0x000fe2000001ff00 */
[----:B------:R-:W-:Y:S01]  /*1680*/  ULOP3.LUT UR11, UR10, 0xffffe, URZ, 0xc0, !UPT ;  /* 0x000ffffe0a0b7892 */ /* 0x000fe2000f8ec03f */
[----:B------:R-:W-:Y:S01]  /*1690*/  CS2R R36, SRZ ;  /* 0x0000000000247805 */ /* 0x000fe2000001ff00 */
[----:B0-----:R-:W-:Y:S01]  /*16a0*/  ULEA UR10, UR13, UR12, 0x18 ;  /* 0x0000000c0d0a7291 */ /* 0x001fe2000f8ec03f */
[----:B------:R-:W-:Y:S01]  /*16b0*/  CS2R R38, SRZ ;  /* 0x0000000000267805 */ /* 0x000fe2000001ff00 */
[----:B------:R-:W-:Y:S01]  /*16c0*/  UIADD3 UR11, UR8, -UR11, URZ ;  /* 0x8000000b080b7290 */ /* 0x000fe2000fffe03f */
[----:B------:R-:W-:Y:S02]  /*16d0*/  CS2R R40, SRZ ;  /* 0x0000000000287805 */ /* 0x000fe4000001ff00 */
[----:B------:R-:W-:Y:S01]  /*16e0*/  CS2R R42, SRZ ;  /* 0x00000000002a7805 */ /* 0x000fe2000001ff00 */
[----:B------:R-:W-:Y:S01]  /*16f0*/  UMOV UR8, URZ ;  /* 0x0000003f00087c82 */ /* 0x000fe20008000000 */
[----:B------:R-:W-:Y:S01]  /*1700*/  ULEA UR11, UR11, UR10, 0xc ;  /* 0x0000000a0b0b7291 */ /* 0x000fe2000f8e603f */
[----:B------:R-:W-:-:S02]  /*1710*/  CS2R R44, SRZ ;  /* 0x00000000002c7805 */ /* 0x000fc4000001ff00 */
[----:B------:R-:W-:Y:S02]  /*1720*/  CS2R R46, SRZ ;  /* 0x00000000002e7805 */ /* 0x000fe4000001ff00 */
[----:B------:R-:W-:Y:S01]  /*1730*/  CS2R R48, SRZ ;  /* 0x0000000000307805 */ /* 0x000fe2000001ff00 */
[----:B------:R-:W-:Y:S01]  /*1740*/  UIADD3 UR11, UR11, 0x200, URZ ;  /* 0x000002000b0b7890 */ /* 0x000fe2000fffe03f */
[----:B------:R-:W-:Y:S02]  /*1750*/  CS2R R50, SRZ ;  /* 0x0000000000327805 */ /* 0x000fe4000001ff00 */
[----:B------:R-:W-:Y:S02]  /*1760*/  CS2R R52, SRZ ;  /* 0x0000000000347805 */ /* 0x000fe4000001ff00 */
[----:B------:R-:W-:Y:S01]  /*1770*/  CS2R R54, SRZ ;  /* 0x0000000000367805 */ /* 0x000fe2000001ff00 */
[----:B------:R-:W-:Y:S01]  /*1780*/  USHF.R.U32.HI UR11, URZ, 0x4, UR11 ;  /* 0x000000043f0b7899 */ /* 0x000fe2000801160b */
[----:B------:R-:W-:-:S02]  /*1790*/  CS2R R56, SRZ ;  /* 0x0000000000387805 */ /* 0x000fc4000001ff00 */
[----:B------:R-:W-:Y:S02]  /*17a0*/  CS2R R58, SRZ ;  /* 0x00000000003a7805 */ /* 0x000fe4000001ff00 */
[----:B------:R-:W-:Y:S01]  /*17b0*/  CS2R R60, SRZ ;  /* 0x00000000003c7805 */ /* 0x000fe2000001ff00 */
[----:B------:R-:W-:Y:S01]  /*17c0*/  ULOP3.LUT UR11, UR11, 0x3fff, URZ, 0xc0, !UPT ;  /* 0x00003fff0b0b7892 */ /* 0x000fe2000f8ec03f */
        /* <DEDUP_REMOVED lines=12> */
[----:B------:R-:W-:Y:S01]  /*1890*/  CS2R R86, SRZ ;  /* 0x0000000000567805 */ /* 0x000fe2000001ff00 */
[----:B------:R-:W-:Y:S06]  /*18a0*/  @!P0 BRA `(.L_x_18) ;  /* 0x0000000800308947 */ /* 0x000fec0003800000 */
[----:B------:R-:W-:-:S13]  /*18b0*/  ISETP.NE.AND P1, PT, R142, 0x3, PT ;  /* 0x000000038e00780c */ /* 0x000fda0003f25270 */
[----:B------:R-:W-:Y:S05]  /*18c0*/  @!P1 BRA `(.L_x_19) ;  /* 0x0000000000049947 */ /* 0x000fea0003800000 */
[----:B------:R-:W-:Y:S01]  /*18d0*/  BPT.TRAP 0x1 ;  /* 0x000000040000795c */ /* 0x000fe20000300000 */
.L_x_19:
[----:B------:R-:W-:Y:S01]  /*18e0*/  ULEA UR6, UR5, UR10, 0x3 ;  /* 0x0000000a05067291 */ /* 0x000fe2000f8e183f */
[----:B------:R-:W-:-:S05]  /*18f0*/  IMAD.U32 R12, RZ, RZ, UR4 ;  /* 0x00000004ff0c7e24 */ /* 0x000fca000f8e00ff */
[----:B------:R-:W-:-:S04]  /*1900*/  SHF.L.U32 R12, R12, 0x1f, RZ ;  /* 0x0000001f0c0c7819 */ /* 0x000fc800000006ff */
[----:B------:R0:W1:Y:S01]  /*1910*/  SYNCS.PHASECHK.TRANS64.TRYWAIT P0, [UR6], R12 ;  /* 0x0000000cff0075a7 */ /* 0x0000620008000146 */
[----:B------:R-:W-:Y:S05]  /*1920*/  @!P1 BRA `(.L_x_20) ;  /* 0x0000000000049947 */ /* 0x000fea0003800000 */
[----:B------:R-:W-:Y:S01]  /*1930*/  BPT.TRAP 0x1 ;  /* 0x000000040000795c */ /* 0x000fe20000300000 */
.L_x_20:
[----:B-1----:R-:W-:Y:S05]  /*1940*/  @P0 BRA `(.L_x_21) ;  /* 0x0000000000080947 */ /* 0x002fea0003800000 */
[----:B------:R-:W1:Y:S02]  /*1950*/  SYNCS.PHASECHK.TRANS64.TRYWAIT P0, [UR6], R12 ;  /* 0x0000000cff0075a7 */ /* 0x000e640008000146 */
[----:B-1----:R-:W-:Y:S05]  /*1960*/  @!P0 BRA `(.L_x_22) ;  /* 0x00000080009c8947 */ /* 0x002fea0003800000 */
.L_x_21:
[----:B------:R-:W-:Y:S01]  /*1970*/  UIADD3 UR6, UR10, 0x1c200, URZ ;  /* 0x0001c2000a067890 */ /* 0x000fe2000fffe03f */
[----:B------:R-:W-:Y:S01]  /*1980*/  WARPGROUP.ARRIVE ;  /* 0x00000000000079c5 */ /* 0x000fe20000000000 */
[----:B------:R-:W-:Y:S01]  /*1990*/  ULOP3.LUT UR12, UR11, 0x10000, URZ, 0xfc, !UPT ;  /* 0x000100000b0c7892 */ /* 0x000fe2000f8efc3f */
[----:B------:R-:W-:Y:S01]  /*19a0*/  CS2R R16, SRZ ;  /* 0x0000000000107805 */ /* 0x000fe2000001ff00 */
[----:B------:R-:W-:Y:S01]  /*19b0*/  USHF.R.U32.HI UR6, URZ, 0x4, UR6 ;  /* 0x000000043f067899 */ /* 0x000fe20008011606 */
[----:B------:R-:W-:Y:S01]  /*19c0*/  CS2R R14, SRZ ;  /* 0x00000000000e7805 */ /* 0x000fe2000001ff00 */
[----:B------:R-:W-:Y:S01]  /*19d0*/  ULEA UR12, UR5, UR12, 0x9 ;  /* 0x0000000c050c7291 */ /* 0x000fe2000f8e483f */
[----:B------:R-:W-:Y:S01]  /*19e0*/  CS2R R18, SRZ ;  /* 0x0000000000127805 */ /* 0x000fe2000001ff00 */
[----:B------:R-:W-:Y:S01]  /*19f0*/  ULOP3.LUT UR6, UR6, 0x3fff, URZ, 0xc0, !UPT ;  /* 0x00003fff06067892 */ /* 0x000fe2000f8ec03f */
[----:B------:R-:W-:Y:S01]  /*1a00*/  CS2R R20, SRZ ;  /* 0x0000000000147805 */ /* 0x000fe2000001ff00 */
[----:B------:R-:W-:Y:S01]  /*1a10*/  UMOV UR13, 0x80000020 ;  /* 0x80000020000d7882 */ /* 0x000fe20000000000 */
[----:B------:R-:W-:Y:S01]  /*1a20*/  UMOV UR15, 0x80000020 ;  /* 0x80000020000f7882 */ /* 0x000fe20000000000 */
[----:B------:R-:W-:Y:S01]  /*1a30*/  ULOP3.LUT UR6, UR6, 0x10000, URZ, 0xfc, !UPT ;  /* 0x0001000006067892 */ /* 0x000fe2000f8efc3f */
[----:B------:R-:W-:Y:S01]  /*1a40*/  CS2R R22, SRZ ;  /* 0x0000000000167805 */ /* 0x000fe2000001ff00 */
[----:B------:R-:W-:Y:S01]  /*1a50*/  ULDC UR7, c[0x0][0x50c] ;  /* 0x0001430000077ab9 */ /* 0x000fe20000000800 */
[----:B------:R-:W-:Y:S01]  /*1a60*/  CS2R R88, SRZ ;  /* 0x0000000000587805 */ /* 0x000fe2000001ff00 */
[----:B------:R-:W-:Y:S01]  /*1a70*/  ULEA UR14, UR5, UR6, 0x9 ;  /* 0x00000006050e7291 */ /* 0x000fe2000f8e483f */
[----:B------:R-:W-:Y:S01]  /*1a80*/  CS2R R90, SRZ ;  /* 0x00000000005a7805 */ /* 0x000fe2000001ff00 */
[----:B------:R-:W-:Y:S01]  /*1a90*/  UISETP.NE.AND UP0, UPT, UR7, 0x2, UPT ;  /* 0x000000020700788c */ /* 0x000fe2000bf05270 */
[----:B------:R-:W-:Y:S01]  /*1aa0*/  CS2R R94, SRZ ;  /* 0x00000000005e7805 */ /* 0x000fe2000001ff00 */
[----:B------:R-:W-:Y:S01]  /*1ab0*/  UMOV UR6, 0x2 ;  /* 0x0000000200067882 */ /* 0x000fe20000000000 */
[----:B------:R-:W-:Y:S01]  /*1ac0*/  CS2R R92, SRZ ;  /* 0x00000000005c7805 */ /* 0x000fe2000001ff00 */
[----:B------:R-:W-:Y:S01]  /*1ad0*/  USEL UR7, URZ, 0x1, UP0 ;  /* 0x000000013f077887 */ /* 0x000fe20008000000 */
[----:B------:R-:W-:-:S02]  /*1ae0*/  CS2R R96, SRZ ;  /* 0x0000000000607805 */ /* 0x000fc4000001ff00 */
[----:B------:R-:W-:Y:S01]  /*1af0*/  CS2R R98, SRZ ;  /* 0x0000000000627805 */ /* 0x000fe2000001ff00 */
[----:B------:R-:W-:Y:S01]  /*1b00*/  QGMMA.64x128x32.F32.E5M2.E5M2 R24, gdesc[UR12], RZ, !UPT ;  /* 0x01e000000c1879f3 */ /* 0x000fe2000c7038ff */
[----:B------:R-:W-:Y:S01]  /*1b10*/  UIADD3 UR12, UR12, 0x2, URZ ;  /* 0x000000020c0c7890 */ /* 0x000fe2000fffe03f */
[----:B------:R-:W-:Y:S02]  /*1b20*/  CS2R R100, SRZ ;  /* 0x0000000000647805 */ /* 0x000fe4000001ff00 */
[----:B------:R-:W-:Y:S01]  /*1b30*/  ISETP.NE.AND P0, PT, RZ, UR7, PT ;  /* 0x00000007ff007c0c */ /* 0x000fe2000bf05270 */
[----:B------:R-:W-:Y:S01]  /*1b40*/  UIADD3 UR14, UR14, 0x2, URZ ;  /* 0x000000020e0e7890 */ /* 0x000fe2000fffe03f */
[----:B------:R-:W-:Y:S01]  /*1b50*/  CS2R R102, SRZ ;  /* 0x0000000000667805 */ /* 0x000fe2000001ff00 */
[----:B------:R-:W-:Y:S01]  /*1b60*/  UMOV UR13, 0x80000020 ;  /* 0x80000020000d7882 */ /* 0x000fe20000000000 */
[----:B------:R-:W-:Y:S01]  /*1b70*/  UMOV UR15, 0x80000020 ;  /* 0x80000020000f7882 */ /* 0x000fe20000000000 */
        /* <DEDUP_REMOVED lines=17> */
[----:B------:R-:W-:Y:S01]  /*1c90*/  CS2R R138, SRZ ;  /* 0x00000000008a7805 */ /* 0x000fe2000001ff00 */
[----:B------:R-:W-:Y:S02]  /*1ca0*/  IMAD.MOV.U32 R141, RZ, RZ, RZ ;  /* 0x000000ffff8d7224 */ /* 0x000fe400078e00ff */
[----:B------:R-:W-:Y:S01]  /*1cb0*/  IMAD.MOV.U32 R143, RZ, RZ, RZ ;  /* 0x000000ffff8f7224 */ /* 0x000fe200078e00ff */
[----:B------:R-:W-:Y:S01]  /*1cc0*/  QGMMA.64x128x32.F32.E5M2.E5M2 R24, gdesc[UR12], R24, gsb0 ;  /* 0x01e000000c1879f3 */ /* 0x000fe20008003818 */
[----:B------:R-:W-:Y:S05]  /*1cd0*/  @!P0 BRA `(.L_x_23) ;  /* 0x0000000400088947 */ /* 0x000fea0003800000 */
[----:B------:R-:W-:Y:S02]  /*1ce0*/  WARPGROUP.DEPBAR.LE gsb0, 0x0 ;  /* 0x00008000000079c5 */ /* 0x000fe40000010000 */
[----:B------:R-:W-:-:S01]  /*1cf0*/  FADD R143, RZ, R24 ;  /* 0x00000018ff8f7221 */ /* 0x000fc20000000000 */
[----:B------:R-:W-:Y:S01]  /*1d00*/  FADD R138, RZ, R25 ;  /* 0x00000019ff8a7221 */ /* 0x000fe20000000000 */
        /* <DEDUP_REMOVED lines=62> */
[----:B------:R-:W-:-:S06]  /*20f0*/  UMOV UR6, URZ ;  /* 0x0000003f00067c82 */ /* 0x000fcc0008000000 */
.L_x_23:
[----:B------:R-:W-:-:S04]  /*2100*/  UIADD3 UR18, UR5, 0x1, URZ ;  /* 0x0000000105127890 */ /* 0x000fc8000fffe03f */
[----:B------:R-:W-:-:S04]  /*2110*/  UISETP.NE.AND UP0, UPT, UR18, 0xe, UPT ;  /* 0x0000000e1200788c */ /* 0x000fc8000bf05270 */
[----:B------:R-:W-:Y:S02]  /*2120*/  USEL UR8, URZ, 0x1, UP0 ;  /* 0x000000013f087887 */ /* 0x000fe40008000000 */
[----:B------:R-:W-:Y:S02]  /*2130*/  USEL UR18, UR18, URZ, UP0 ;  /* 0x0000003f12127287 */ /* 0x000fe40008000000 */
[----:B------:R-:W-:-:S06]  /*2140*/  ULOP3.LUT UR8, UR4, UR8, URZ, 0x3c, !UPT ;  /* 0x0000000804087292 */ /* 0x000fcc000f8e3c3f */
[----:B------:R-:W-:Y:S01]  /*2150*/  IMAD.U32 R144, RZ, RZ, UR8 ;  /* 0x00000008ff907e24 */ /* 0x000fe2000f8e00ff */
[----:B------:R-:W-:-:S06]  /*2160*/  UMOV UR8, 0x1 ;  /* 0x0000000100087882 */ /* 0x000fcc0000000000 */
.L_x_18:
[----:B------:R-:W-:-:S04]  /*2170*/  UISETP.LT.AND UP0, UPT, UR9, 0x1, UPT ;  /* 0x000000010900788c */ /* 0x000fc8000bf01270 */
[----:B------:R-:W-:-:S04]  /*2180*/  USEL UR12, UR9, 0x1, UP0 ;  /* 0x00000001090c7887 */ /* 0x000fc80008000000 */
[----:B------:R-:W-:-:S04]  /*2190*/  UIADD3 UR12, UR9, -UR12, URZ ;  /* 0x8000000c090c7290 */ /* 0x000fc8000fffe03f */
[----:B------:R-:W-:-:S06]  /*21a0*/  UISETP.GE.AND UP0, UPT, UR12, 0x1, UPT ;  /* 0x000000010c00788c */ /* 0x000fcc000bf06270 */
[----:B------:R-:W-:-:S13]  /*21b0*/  PLOP3.LUT P0, PT, PT, PT, UP0, 0x80, 0x0 ;  /* 0x000000000000781c */ /* 0x000fda0003f0f008 */
[----:B------:R-:W-:Y:S05]  /*21c0*/  @!P0 BRA `(.L_x_24) ;  /* 0x0000000800088947 */ /* 0x000fea0003800000 */
[----:B01----:R-:W-:Y:S01]  /*21d0*/  IMAD.U32 R12, RZ, RZ, UR12 ;  /* 0x0000000cff0c7e24 */ /* 0x003fe2000f8e00ff */
[----:B------:R-:W-:Y:S01]  /*21e0*/  ULDC UR19, c[0x0][0x50c] ;  /* 0x0001430000137ab9 */ /* 0x000fe20000000800 */
[----:B------:R-:W-:-:S07]  /*21f0*/  IMAD.U32 R13, RZ, RZ, UR5 ;  /* 0x00000005ff0d7e24 */ /* 0x000fce000f8e00ff */
.L_x_32:
[----:B------:R-:W-:-:S13]  /*2200*/  ISETP.NE.AND P1, PT, R142, 0x3, PT ;  /* 0x000000038e00780c */ /* 0x000fda0003f25270 */
[----:B------:R-:W-:Y:S05]  /*2210*/  @!P1 BRA `(.L_x_25) ;  /* 0x0000000000049947 */ /* 0x000fea0003800000 */
[----:B------:R-:W-:Y:S01]  /*2220*/  BPT.TRAP 0x1 ;  /* 0x000000040000795c */ /* 0x000fe20000300000 */
.L_x_25:
[----:B------:R-:W0:Y:S01]  /*2230*/  S2UR UR12, SR_CgaCtaId ;  /* 0x00000000000c79c3 */ /* 0x000e220000008800 */
[----:B------:R-:W-:Y:S01]  /*2240*/  UMOV UR10, 0x400 ;  /* 0x00000400000a7882 */ /* 0x000fe20000000000 */
[----:B------:R-:W-:Y:S01]  /*2250*/  SHF.L.U32 R140, R144, 0x1f, RZ ;  /* 0x0000001f908c7819 */ /* 0x000fe200000006ff */
[----:B0-----:R-:W-:-:S04]  /*2260*/  ULEA UR10, UR12, UR10, 0x18 ;  /* 0x0000000a0c0a7291 */ /* 0x001fc8000f8ec03f */
[----:B------:R-:W-:-:S09]  /*2270*/  ULEA UR12, UR18, UR10, 0x3 ;  /* 0x0000000a120c7291 */ /* 0x000fd2000f8e183f */
[----:B------:R0:W1:Y:S01]  /*2280*/  SYNCS.PHASECHK.TRANS64.TRYWAIT P0, [UR12], R140 ;  /* 0x0000008cff0075a7 */ /* 0x000062000800014c */
[----:B------:R-:W-:Y:S05]  /*2290*/  @!P1 BRA `(.L_x_26) ;  /* 0x0000000000049947 */ /* 0x000fea0003800000 */
[----:B------:R-:W-:Y:S01]  /*22a0*/  BPT.TRAP 0x1 ;  /* 0x000000040000795c */ /* 0x000fe20000300000 */
.L_x_26:
[----:B-1----:R-:W-:Y:S05]  /*22b0*/  @P0 BRA `(.L_x_27) ;  /* 0x0000000000080947 */ /* 0x002fea0003800000 */
[----:B------:R-:W1:Y:S02]  /*22c0*/  SYNCS.PHASECHK.TRANS64.TRYWAIT P0, [UR12], R140 ;  /* 0x0000008cff0075a7 */ /* 0x000e64000800014c */
[----:B-1----:R-:W-:Y:S05]  /*22d0*/  @!P0 BRA `(.L_x_28) ;  /* 0x0000007800588947 */ /* 0x002fea0003800000 */
.L_x_27:
[----:B------:R-:W-:Y:S01]  /*22e0*/  UIADD3 UR12, UR10, 0x1c200, URZ ;  /* 0x0001c2000a0c7890 */ /* 0x000fe2000fffe03f */
[----:B------:R-:W-:Y:S01]  /*22f0*/  WARPGROUP.ARRIVE ;  /* 0x00000000000079c5 */ /* 0x000fe20000000000 */
[----:B------:R-:W-:Y:S02]  /*2300*/  UISETP.NE.AND UP0, UPT, UR7, URZ, UPT ;  /* 0x0000003f0700728c */ /* 0x000fe4000bf05270 */
[----:B------:R-:W-:Y:S02]  /*2310*/  USHF.R.U32.HI UR12, URZ, 0x4, UR12 ;  /* 0x000000043f0c7899 */ /* 0x000fe4000801160c */
[----:B------:R-:W-:Y:S02]  /*2320*/  USEL UR8, UR8, URZ, !UP0 ;  /* 0x0000003f08087287 */ /* 0x000fe4000c000000 */
[----:B------:R-:W-:Y:S02]  /*2330*/  ULOP3.LUT UR7, UR12, 0x3fff, URZ, 0xc0, !UPT ;  /* 0x00003fff0c077892 */ /* 0x000fe4000f8ec03f */
[----:B------:R-:W-:-:S02]  /*2340*/  ULOP3.LUT UR12, UR11, 0x10000, URZ, 0xfc, !UPT ;  /* 0x000100000b0c7892 */ /* 0x000fc4000f8efc3f */
[----:B------:R-:W-:Y:S02]  /*2350*/  ULOP3.LUT UR7, UR7, 0x10000, URZ, 0xfc, !UPT ;  /* 0x0001000007077892 */ /* 0x000fe4000f8efc3f */
[----:B------:R-:W-:Y:S02]  /*2360*/  UISETP.NE.U32.AND UP0, UPT, UR8, URZ, UPT ;  /* 0x0000003f0800728c */ /* 0x000fe4000bf05070 */
[----:B------:R-:W-:Y:S02]  /*2370*/  ULEA UR12, UR18, UR12, 0x9 ;  /* 0x0000000c120c7291 */ /* 0x000fe4000f8e483f */
[----:B------:R-:W-:Y:S01]  /*2380*/  ULEA UR14, UR18, UR7, 0x9 ;  /* 0x00000007120e7291 */ /* 0x000fe2000f8e483f */
[----:B------:R-:W-:Y:S01]  /*2390*/  UMOV UR13, 0x80000020 ;  /* 0x80000020000d7882 */ /* 0x000fe20000000000 */
[----:B------:R-:W-:Y:S01]  /*23a0*/  UMOV UR15, 0x80000020 ;  /* 0x80000020000f7882 */ /* 0x000fe20000000000 */
[----:B------:R-:W-:-:S06]  /*23b0*/  UIADD3 UR6, UR6, 0x2, URZ ;  /* 0x0000000206067890 */ /* 0x000fcc000fffe03f */
[----:B------:R-:W-:Y:S01]  /*23c0*/  QGMMA.64x128x32.F32.E5M2.E5M2 R24, gdesc[UR12], R24, UP0 ;  /* 0x01e000000c1879f3 */ /* 0x000fe2000bf03818 */
[----:B------:R-:W-:Y:S02]  /*23d0*/  UIADD3 UR12, UR12, 0x2, URZ ;  /* 0x000000020c0c7890 */ /* 0x000fe4000fffe03f */
[----:B------:R-:W-:Y:S01]  /*23e0*/  UIADD3 UR14, UR14, 0x2, URZ ;  /* 0x000000020e0e7890 */ /* 0x000fe2000fffe03f */
[----:B------:R-:W-:Y:S01]  /*23f0*/  UMOV UR13, 0x80000020 ;  /* 0x80000020000d7882 */ /* 0x000fe20000000000 */
[----:B------:R-:W-:Y:S01]  /*2400*/  UMOV UR15, 0x80000020 ;  /* 0x80000020000f7882 */ /* 0x000fe20000000000 */
[----:B------:R-:W-:-:S04]  /*2410*/  UISETP.NE.AND UP0, UPT, UR6, UR19, UPT ;  /* 0x000000130600728c */ /* 0x000fc8000bf05270 */
[----:B------:R-:W-:-:S06]  /*2420*/  USEL UR7, URZ, 0x1, UP0 ;  /* 0x000000013f077887 */ /* 0x000fcc0008000000 */
[----:B------:R-:W-:Y:S01]  /*2430*/  ISETP.NE.AND P0, PT, RZ, UR7, PT ;  /* 0x00000007ff007c0c */ /* 0x000fe2000bf05270 */
[----:B------:R-:W-:Y:S03]  /*2440*/  QGMMA.64x128x32.F32.E5M2.E5M2 R24, gdesc[UR12], R24, gsb0 ;  /* 0x01e000000c1879f3 */ /* 0x000fe60008003818 */
[----:B------:R-:W-:-:S09]  /*2450*/  WARPGROUP.DEPBAR.LE gsb0, 0x1 ;  /* 0x00008000000079c5 */ /* 0x000fd20000010100 */
[----:B------:R-:W-:Y:S05]  /*2460*/  @!P0 BRA `(.L_x_29) ;  /* 0x0000000400088947 */ /* 0x000fea0003800000 */
[----:B------:R-:W-:Y:S02]  /*2470*/  WARPGROUP.DEPBAR.LE gsb0, 0x0 ;  /* 0x00008000000079c5 */ /* 0x000fe40000010000 */
[----:B------:R-:W-:-:S01]  /*2480*/  FADD R143, R24, R143 ;  /* 0x0000008f188f7221 */ /* 0x000fc20000000000 */
[----:B------:R-:W-:Y:S01]  /*2490*/  FADD R138, R25, R138 ;  /* 0x0000008a198a7221 */ /* 0x000fe20000000000 */
        /* <DEDUP_REMOVED lines=62> */
[----:B------:R-:W-:-:S06]  /*2880*/  UMOV UR6, URZ ;  /* 0x0000003f00067c82 */ /* 0x000fcc0008000000 */
.L_x_29:
[----:B------:R-:W-:Y:S05]  /*2890*/  @!P1 BRA `(.L_x_30) ;  /* 0x0000000000049947 */ /* 0x000fea0003800000 */
[----:B------:R-:W-:Y:S01]  /*28a0*/  BPT.TRAP 0x1 ;  /* 0x000000040000795c */ /* 0x000fe20000300000 */
.L_x_30:
[----:B------:R-:W-:-:S13]  /*28b0*/  ISETP.NE.AND P0, PT, R6, RZ, PT ;  /* 0x000000ff0600720c */ /* 0x000fda0003f05270 */
[----:B01----:R-:W-:-:S05]  /*28c0*/  @P0 LEA R140, R13, UR10, 0x3 ;  /* 0x0000000a0d8c0c11 */ /* 0x003fca000f8e18ff */
[----:B------:R-:W-:-:S05]  /*28d0*/  @P0 VIADD R140, R140, 0x70 ;  /* 0x000000708c8c0836 */ /* 0x000fca0000000000 */
[----:B------:R-:W-:-:S04]  /*28e0*/  @P0 PRMT R140, R5, 0x654, R140 ;  /* 0x00000654058c0816 */ /* 0x000fc8000000008c */
[----:B------:R0:W-:Y:S01]  /*28f0*/  @P0 SYNCS.ARRIVE.TRANS64.RED.A1T0 RZ, [R140+URZ], RZ ;  /* 0x000000ff8cff09a7 */ /* 0x0001e2000810043f */
[----:B------:R-:W-:-:S13]  /*2900*/  ISETP.GT.U32.AND P0, PT, R4, 0x1, PT ;  /* 0x000000010400780c */ /* 0x000fda0003f04070 */
[----:B0-----:R-:W-:Y:S05]  /*2910*/  @P0 BRA `(.L_x_31) ;  /* 0x0000000000040947 */ /* 0x001fea0003800000 */
[----:B------:R-:W-:Y:S01]  /*2920*/  BPT.TRAP 0x1 ;  /* 0x000000040000795c */ /* 0x000fe20000300000 */
.L_x_31:
[----:B------:R-:W-:Y:S01]  /*2930*/  UIADD3 UR18, UR18, 0x1, URZ ;  /* 0x0000000112127890 */ /* 0x000fe2000fffe03f */
[C---:B------:R-:W-:Y:S01]  /*2940*/  ISETP.GT.AND P1, PT, R12.reuse, 0x1, PT ;  /* 0x000000010c00780c */ /* 0x040fe20003f24270 */
[----:B------:R-:W-:Y:S02]  /*2950*/  VIADD R13, R13, 0x1 ;  /* 0x000000010d0d7836 */ /* 0x000fe40000000000 */
[----:B------:R-:W-:Y:S01]  /*2960*/  UISETP.NE.AND UP0, UPT, UR18, 0xe, UPT ;  /* 0x0000000e1200788c */ /* 0x000fe2000bf05270 */
[----:B------:R-:W-:Y:S02]  /*2970*/  VIADD R12, R12, 0xffffffff ;  /* 0xffffffff0c0c7836 */ /* 0x000fe40000000000 */
[C---:B------:R-:W-:Y:S01]  /*2980*/  ISETP.NE.AND P0, PT, R13.reuse, 0xe, PT ;  /* 0x0000000e0d00780c */ /* 0x040fe20003f05270 */
[----:B------:R-:W-:Y:S02]  /*2990*/  USEL UR8, URZ, 0x1, UP0 ;  /* 0x000000013f087887 */ /* 0x000fe40008000000 */
[----:B------:R-:W-:Y:S01]  /*29a0*/  USEL UR18, UR18, URZ, UP0 ;  /* 0x0000003f12127287 */ /* 0x000fe20008000000 */
[----:B------:R-:W-:-:S03]  /*29b0*/  SEL R13, R13, RZ, P0 ;  /* 0x000000ff0d0d7207 */ /* 0x000fc60000000000 */
[----:B------:R-:W-:Y:S01]  /*29c0*/  LOP3.LUT R144, R144, UR8, RZ, 0x3c, !PT ;  /* 0x0000000890907c12 */ /* 0x000fe2000f8e3cff */
[----:B------:R-:W-:Y:S01]  /*29d0*/  UMOV UR8, 0x1 ;  /* 0x0000000100087882 */ /* 0x000fe20000000000 */
[----:B------:R-:W-:Y:S06]  /*29e0*/  @P1 BRA `(.L_x_32) ;  /* 0xfffffff800041947 */ /* 0x000fec000383ffff */
.L_x_24:
[----:B------:R-:W-:Y:S01]  /*29f0*/  UISETP.NE.AND UP0, UPT, UR6, URZ, UPT ;  /* 0x0000003f0600728c */ /* 0x000fe2000bf05270 */
[----:B01----:R-:W0:Y:S03]  /*2a00*/  LDC R12, c[0x0][0x28c] ;  /* 0x0000a300ff0c7b82 */ /* 0x003e260000000800 */
[----:B------:R-:W-:-:S06]  /*2a10*/  USEL UR6, URZ, 0x1, !UP0 ;  /* 0x000000013f067887 */ /* 0x000fcc000c000000 */
[----:B------:R-:W-:Y:S02]  /*2a20*/  ISETP.NE.AND P0, PT, RZ, UR6, PT ;  /* 0x00000006ff007c0c */ /* 0x000fe4000bf05270 */
[----:B0-----:R-:W-:-:S11]  /*2a30*/  ISETP.GE.AND P1, PT, R12, 0x1, PT ;  /* 0x000000010c00780c */ /* 0x001fd60003f26270 */
[----:B------:R-:W-:Y:S05]  /*2a40*/  @!P0 BRA `(.L_x_33) ;  /* 0x0000000400048947 */ /* 0x000fea0003800000 */
[----:B------:R-:W-:Y:S02]  /*2a50*/  WARPGROUP.DEPBAR.LE gsb0, 0x0 ;  /* 0x00008000000079c5 */ /* 0x000fe40000010000 */
[----:B------:R-:W-:Y:S01]  /*2a60*/  FADD R143, R24, R143 ;  /* 0x0000008f188f7221 */ /* 0x000fe20000000000 */
        /* <DEDUP_REMOVED lines=62> */
[----:B------:R-:W-:-:S07]  /*2e50*/  FADD R16, R16, R87 ;  /* 0x0000005710107221 */ /* 0x000fce0000000000 */
.L_x_33:
[----:B------:R-:W-:Y:S02]  /*2e60*/  WARPGROUP.DEPBAR.LE gsb0, 0x0 ;  /* 0x00008000000079c5 */ /* 0x000fe40000010000 */
[----:B------:R-:W-:Y:S05]  /*2e70*/  @!P1 BRA `(.L_x_34) ;  /* 0x0000000000589947 */ /* 0x000fea0003800000 */
[----:B------:R-:W-:-:S13]  /*2e80*/  ISETP.NE.AND P0, PT, R142, 0x3, PT ;  /* 0x000000038e00780c */ /* 0x000fda0003f05270 */
[----:B------:R-:W-:Y:S05]  /*2e90*/  @!P0 BRA `(.L_x_35) ;  /* 0x0000000000048947 */ /* 0x000fea0003800000 */
[----:B------:R-:W-:Y:S01]  /*2ea0*/  BPT.TRAP 0x1 ;  /* 0x000000040000795c */ /* 0x000fe20000300000 */
.L_x_35:
[----:B------:R-:W-:Y:S01]  /*2eb0*/  ISETP.NE.AND P0, PT, R6, RZ, PT ;  /* 0x000000ff0600720c */ /* 0x000fe20003f05270 */
[----:B------:R-:W-:Y:S01]  /*2ec0*/  BSSY B0, `(.L_x_36) ;  /* 0x000000f000007945 */ /* 0x000fe20003800000 */
[----:B------:R-:W-:-:S11]  /*2ed0*/  ISETP.GT.U32.AND P1, PT, R4, 0x1, PT ;  /* 0x000000010400780c */ /* 0x000fd60003f24070 */
[----:B------:R-:W-:Y:S05]  /*2ee0*/  @!P0 BRA `(.L_x_37) ;  /* 0x0000000000308947 */ /* 0x000fea0003800000 */
[----:B------:R-:W-:-:S04]  /*2ef0*/  UISETP.LT.AND UP0, UPT, UR9, 0x1, UPT ;  /* 0x000000010900788c */ /* 0x000fc8000bf01270 */
[----:B------:R-:W-:-:S04]  /*2f00*/  USEL UR8, UR9, 0x1, UP0 ;  /* 0x0000000109087887 */ /* 0x000fc80008000000 */
[----:B------:R-:W-:-:S04]  /*2f10*/  UIADD3 UR8, UR5, UR9, -UR8 ;  /* 0x0000000905087290 */ /* 0x000fc8000fffe808 */
[----:B------:R-:W-:-:S04]  /*2f20*/  USHF.R.U32.HI UR6, URZ, 0x1, UR8 ;  /* 0x000000013f067899 */ /* 0x000fc80008011608 */
[----:B------:R-:W-:-:S04]  /*2f30*/  UIMAD.WIDE.U32 UR6, UR6, -0x6db6db6d, URZ ;  /* 0x92492493060678a5 */ /* 0x000fc8000f8e003f */
[----:B------:R-:W-:-:S04]  /*2f40*/  USHF.R.U32.HI UR6, URZ, 0x2, UR7 ;  /* 0x000000023f067899 */ /* 0x000fc80008011607 */
[----:B------:R-:W-:-:S04]  /*2f50*/  UIMAD UR8, UR6, -0xe, UR8 ;  /* 0xfffffff2060878a4 */ /* 0x000fc8000f8e0208 */
[----:B------:R-:W-:-:S04]  /*2f60*/  ULEA UR8, UR8, UR10, 0x3 ;  /* 0x0000000a08087291 */ /* 0x000fc8000f8e183f */
[----:B------:R-:W-:-:S06]  /*2f70*/  UIADD3 UR8, UR8, 0x70, URZ ;  /* 0x0000007008087890 */ /* 0x000fcc000fffe03f */
[----:B------:R-:W-:-:S05]  /*2f80*/  IMAD.U32 R12, RZ, RZ, UR8 ;  /* 0x00000008ff0c7e24 */ /* 0x000fca000f8e00ff */
[----:B------:R-:W-:-:S04]  /*2f90*/  PRMT R12, R5, 0x654, R12 ;  /* 0x00000654050c7816 */ /* 0x000fc8000000000c */
[----:B------:R0:W-:Y:S03]  /*2fa0*/  SYNCS.ARRIVE.TRANS64.RED.A1T0 RZ, [R12+URZ], RZ ;  /* 0x000000ff0cff79a7 */ /* 0x0001e6000810043f */
.L_x_37:
[----:B------:R-:W-:Y:S05]  /*2fb0*/  BSYNC B0 ;  /* 0x0000000000007941 */ /* 0x000fea0003800000 */
.L_x_36:
[----:B------:R-:W-:Y:S05]  /*2fc0*/  @P1 BRA `(.L_x_34) ;  /* 0x0000000000041947 */ /* 0x000fea0003800000 */
[----:B------:R-:W-:Y:S01]  /*2fd0*/  BPT.TRAP 0x1 ;  /* 0x000000040000795c */ /* 0x000fe20000300000 */
.L_x_34:
[----:B------:R-:W1:Y:S01]  /*2fe0*/  LDC R26, c[0x0][0x288] ;  /* 0x0000a200ff1a7b82 */ /* 0x000e620000000800 */
[--C-:B0-----:R-:W-:Y:S01]  /*2ff0*/  SHF.R.U32.HI R12, RZ, 0x2, R0.reuse ;  /* 0x00000002ff0c7819 */ /* 0x101fe20000011600 */
[----:B------:R-:W-:Y:S01]  /*3000*/  IMAD.SHL.U32 R29, R11, 0x80, RZ ;  /* 0x000000800b1d7824 */ /* 0x000fe200078e00ff */
[----:B------:R-:W-:Y:S01]  /*3010*/  SHF.R.U32.HI R25, RZ, 0x7, R0 ;  /* 0x00000007ff197819 */ /* 0x000fe20000011600 */
[----:B------:R-:W-:Y:S01]  /*3020*/  UIADD3 UR5, UR9, UR5, URZ ;  /* 0x0000000509057290 */ /* 0x000fe2000fffe03f */
[----:B------:R-:W-:Y:S01]  /*3030*/  LOP3.LUT R13, R12, 0x7, RZ, 0xc0, !PT ;  /* 0x000000070c0d7812 */ /* 0x000fe200078ec0ff */
[----:B------:R-:W-:Y:S01]  /*3040*/  IMAD.SHL.U32 R31, R10, 0x80, RZ ;  /* 0x000000800a1f7824 */ /* 0x000fe200078e00ff */
[----:B------:R-:W-:Y:S01]  /*3050*/  LOP3.LUT R12, R25, 0x1, RZ, 0xc0, !PT ;  /* 0x00000001190c7812 */ /* 0x000fe200078ec0ff */
[----:B------:R-:W-:Y:S01]  /*3060*/  UISETP.GT.U32.AND UP0, UPT, UR5, 0xd, UPT ;  /* 0x0000000d0500788c */ /* 0x000fe2000bf04070 */
[----:B------:R-:W-:Y:S01]  /*3070*/  LOP3.LUT R24, R0, 0x60, RZ, 0xc0, !PT ;  /* 0x0000006000187812 */ /* 0x000fe200078ec0ff */
[----:B------:R-:W-:Y:S01]  /*3080*/  ULDC UR12, c[0x0][0x284] ;  /* 0x0000a100000c7ab9 */ /* 0x000fe20000000800 */
[----:B------:R-:W-:Y:S01]  /*3090*/  USHF.R.U32.HI UR6, URZ, 0x1, UR5 ;  /* 0x000000013f067899 */ /* 0x000fe20008011605 */
[----:B------:R-:W-:Y:S01]  /*30a0*/  IMAD.SHL.U32 R30, R12, 0x40, RZ ;  /* 0x000000400c1e7824 */ /* 0x000fe200078e00ff */
[----:B------:R-:W-:Y:S01]  /*30b0*/  SHF.R.U32.HI R28, RZ, 0x1, R24 ;  /* 0x00000001ff1c7819 */ /* 0x000fe20000011618 */
[----:B------:R-:W-:Y:S01]  /*30c0*/  UISETP.LT.U32.AND UP0, UPT, UR9, 0xe, UP0 ;  /* 0x0000000e0900788c */ /* 0x000fe20008701070 */
[----:B------:R-:W-:Y:S01]  /*30d0*/  LOP3.LUT R24, R0, 0x3, RZ, 0xc0, !PT ;  /* 0x0000000300187812 */ /* 0x000fe200078ec0ff */
[----:B------:R-:W-:Y:S01]  /*30e0*/  UISETP.GE.U32.AND UP1, UPT, UR9, 0xe, UPT ;  /* 0x0000000e0900788c */ /* 0x000fe2000bf26070 */
[--C-:B------:R-:W-:Y:S01]  /*30f0*/  IADD3 R25, RZ, -R28, -R13.reuse ;  /* 0x8000001cff197210 */ /* 0x100fe20007ffe80d */
[----:B------:R-:W-:Y:S01]  /*3100*/  UIMAD.WIDE.U32 UR6, UR6, -0x6db6db6d, URZ ;  /* 0x92492493060678a5 */ /* 0x000fe2000f8e003f */
[----:B------:R-:W-:Y:S01]  /*3110*/  LOP3.LUT R13, R30, 0x40, R13, 0xe2, !PT ;  /* 0x000000401e0d7812 */ /* 0x000fe200078ee20d */
[----:B------:R-:W-:Y:S01]  /*3120*/  USEL UR8, URZ, 0x1, !UP0 ;  /* 0x000000013f087887 */ /* 0x000fe2000c000000 */
[----:B------:R-:W-:Y:S01]  /*3130*/  SHF.R.S32.HI R34, RZ, 0x1f, R7 ;  /* 0x0000001fff227819 */ /* 0x000fe20000011407 */
[----:B------:R-:W-:Y:S01]  /*3140*/  IMAD R12, R12, -0x40, R25 ;  /* 0xffffffc00c0c7824 */ /* 0x000fe200078e0219 */
[----:B------:R-:W-:Y:S01]  /*3150*/  ULDC.64 UR10, c[0x0][0x5d0] ;  /* 0x00017400000a7ab9 */ /* 0x000fe20000000a00 */
[----:B-1----:R-:W-:Y:S01]  /*3160*/  IMAD R30, R24, -0x2, R26 ;  /* 0xfffffffe181e7824 */ /* 0x002fe200078e021a */
[----:B------:R-:W-:Y:S01]  /*3170*/  ISETP.GE.AND P0, PT, R29, R26, PT ;  /* 0x0000001a1d00720c */ /* 0x000fe20003f06270 */
[----:B------:R-:W-:Y:S01]  /*3180*/  IMAD.SHL.U32 R24, R0, 0x2, RZ ;  /* 0x0000000200187824 */ /* 0x000fe200078e00ff */
[----:B------:R-:W-:Y:S01]  /*3190*/  USHF.R.U32.HI UR6, URZ, 0x2, UR7 ;  /* 0x000000023f067899 */ /* 0x000fe20008011607 */
[----:B------:R-:W-:Y:S01]  /*31a0*/  IMAD R32, R34, UR10, RZ ;  /* 0x0000000a22207c24 */ /* 0x000fe2000f8e02ff */
[----:B------:R-:W-:Y:S01]  /*31b0*/  ISETP.GE.OR P0, PT, R31, UR12, P0 ;  /* 0x0000000c1f007c0c */ /* 0x000fe20008706670 */
[----:B------:R-:W-:Y:S01]  /*31c0*/  ULOP3.LUT UR4, UR4, UR8, URZ, 0x3c, !UPT ;  /* 0x0000000804047292 */ /* 0x000fe2000f8e3c3f */
[----:B------:R-:W-:Y:S01]  /*31d0*/  LOP3.LUT R24, R29, 0x6, R24, 0xf8, !PT ;  /* 0x000000061d187812 */ /* 0x000fe200078ef818 */
[----:B------:R-:W-:Y:S01]  /*31e0*/  IMAD.WIDE R26, R10, 0x80, RZ ;  /* 0x000000800a1a7825 */ /* 0x000fe200078e02ff */
[----:B------:R-:W-:Y:S01]  /*31f0*/  UIMAD UR5, UR6, -0xe, UR5 ;  /* 0xfffffff2060578a4 */ /* 0x000fe2000f8e0205 */
[----:B------:R-:W-:Y:S01]  /*3200*/  IADD3 R36, -R31, UR12, R12 ;  /* 0x0000000c1f247c10 */ /* 0x000fe2000fffe10c */
[----:B------:R-:W-:Y:S01]  /*3210*/  @UP1 ULOP3.LUT UR4, UR4, 0x1, UR6, 0x78, !UPT ;  /* 0x0000000104041892 */ /* 0x000fe2000f8e7806 */
[----:B------:R-:W-:Y:S01]  /*3220*/  SHF.R.S32.HI R25, RZ, 0x1f, R24 ;  /* 0x0000001fff197819 */ /* 0x000fe20000011418 */
[----:B------:R-:W-:Y:S01]  /*3230*/  IMAD R33, R7, UR11, R32 ;  /* 0x0000000b07217c24 */ /* 0x000fe2000f8e0220 */
[----:B------:R-:W-:Y:S01]  /*3240*/  LOP3.LUT R35, R26, R13, R28, 0xfe, !PT ;  /* 0x0000000d1a237212 */ /* 0x000fe200078efe1c */
[----:B------:R-:W-:-:S02]  /*3250*/  IMAD.IADD R29, R30, 0x1, -R29 ;  /* 0x000000011e1d7824 */ /* 0x000fc400078e0a1d */
[----:B------:R-:W-:-:S04]  /*3260*/  IMAD.WIDE.U32 R10, R7, UR10, R24 ;  /* 0x0000000a070a7c25 */ /* 0x000fc8000f8e0018 */
[----:B------:R-:W-:Y:S02]  /*3270*/  IMAD.IADD R11, R11, 0x1, R33 ;  /* 0x000000010b0b7824 */ /* 0x000fe400078e0221 */
[----:B------:R-:W-:Y:S01]  /*3280*/  IMAD.MOV.U32 R28, RZ, RZ, -0x1 ;  /* 0xffffffffff1c7424 */ /* 0x000fe200078e00ff */
[----:B------:R-:W-:Y:S06]  /*3290*/  @P0 BRA `(.L_x_38) ;  /* 0x0000004400a40947 */ /* 0x000fec0003800000 */
[----:B------:R-:W0:Y:S01]  /*32a0*/  LDC.64 R32, c[0x0][0x5c8] ;  /* 0x00017200ff207b82 */ /* 0x000e220000000a00 */
[----:B------:R-:W-:Y:S01]  /*32b0*/  ULDC.64 UR6, c[0x0][0x5c0] ;  /* 0x0001700000067ab9 */ /* 0x000fe20000000a00 */
[----:B------:R-:W-:Y:S01]  /*32c0*/  BSSY B0, `(.L_x_38) ;  /* 0x0000466000007945 */ /* 0x000fe20003800000 */
[-C--:B0-----:R-:W-:Y:S02]  /*32d0*/  IMAD R12, R27, R32.reuse, RZ ;  /* 0x000000201b0c7224 */ /* 0x081fe400078e02ff */
[----:B------:R-:W-:-:S04]  /*32e0*/  IMAD.WIDE.U32 R10, R35, R32, R10 ;  /* 0x00000020230a7225 */ /* 0x000fc800078e000a */
[----:B------:R-:W-:Y:S01]  /*32f0*/  IMAD R31, R35, R33, R12 ;  /* 0x00000021231f7224 */ /* 0x000fe200078e020c */
[----:B------:R-:W-:Y:S02]  /*3300*/  LEA R13, P0, R32, R10, 0x3 ;  /* 0x0000000a200d7211 */ /* 0x000fe400078018ff */
[----:B------:R-:W-:Y:S01]  /*3310*/  IADD3 R12, P1, R10, UR6, RZ ;  /* 0x000000060a0c7c10 */ /* 0x000fe2000ff3e0ff */
[----:B------:R-:W-:Y:S01]  /*3320*/  IMAD.IADD R31, R11, 0x1, R31 ;  /* 0x000000010b1f7824 */ /* 0x000fe200078e021f */
[----:B------:R-:W-:-:S04]  /*3330*/  IADD3 R10, P3, R13, UR6, RZ ;  /* 0x000000060d0a7c10 */ /* 0x000fc8000ff7e0ff */
[----:B------:R-:W-:Y:S02]  /*3340*/  LEA.HI.X R11, R32, R31, R33, 0x3, P0 ;  /* 0x0000001f200b7211 */ /* 0x000fe400000f1c21 */
[----:B---3-5:R-:W-:Y:S02]  /*3350*/  FSETP.NEU.AND P0, PT, R9, RZ, PT ;  /* 0x000000ff0900720b */ /* 0x028fe40003f0d000 */
[----:B------:R-:W-:Y:S02]  /*3360*/  IADD3.X R13, R31, UR7, RZ, P1, !PT ;  /* 0x000000071f0d7c10 */ /* 0x000fe40008ffe4ff */
[----:B------:R-:W-:-:S09]  /*3370*/  IADD3.X R11, R11, UR7, RZ, P3, !PT ;  /* 0x000000070b0b7c10 */ /* 0x000fd20009ffe4ff */
[----:B------:R-:W-:Y:S05]  /*3380*/  @!P0 BRA `(.L_x_39) ;  /* 0x00000034005c8947 */ /* 0x000fea0003800000 */
[----:B------:R-:W-:Y:S01]  /*3390*/  ULDC.64 UR6, c[0x0][0x5b8] ;  /* 0x00016e0000067ab9 */ /* 0x000fe20000000a00 */
[----:B------:R-:W-:Y:S01]  /*33a0*/  ISETP.GE.AND P0, PT, R36, 0x1, PT ;  /* 0x000000012400780c */ /* 0x000fe20003f06270 */
[----:B------:R-:W-:Y:S01]  /*33b0*/  IMAD R32, R34, UR6, RZ ;  /* 0x0000000622207c24 */ /* 0x000fe2000f8e02ff */
[----:B------:R-:W-:Y:S01]  /*33c0*/  ULDC.64 UR10, c[0x0][0x5a8] ;  /* 0x00016a00000a7ab9 */ /* 0x000fe20000000a00 */
[----:B------:R-:W-:Y:S01]  /*33d0*/  IMAD.WIDE.U32 R30, R7, UR6, R24 ;  /* 0x00000006071e7c25 */ /* 0x000fe2000f8e0018 */
[----:B------:R-:W-:Y:S01]  /*33e0*/  ISETP.LT.OR P4, PT, R29, 0x1, !P0 ;  /* 0x000000011d00780c */ /* 0x000fe20004781670 */
[----:B------:R-:W-:Y:S02]  /*33f0*/  BSSY B1, `(.L_x_40) ;  /* 0x000000c000017945 */ /* 0x000fe40003800000 */
[----:B------:R-:W-:Y:S01]  /*3400*/  IMAD R7, R7, UR7, R32 ;  /* 0x0000000707077c24 */ /* 0x000fe2000f8e0220 */
[----:B------:R-:W-:-:S03]  /*3410*/  ULDC.64 UR6, c[0x0][0x5b0] ;  /* 0x00016c0000067ab9 */ /* 0x000fc60000000a00 */
[----:B------:R-:W-:Y:S02]  /*3420*/  IMAD.IADD R31, R31, 0x1, R7 ;  /* 0x000000011f1f7824 */ /* 0x000fe400078e0207 */
[----:B------:R-:W-:Y:S02]  /*3430*/  IMAD R7, R27, UR6, RZ ;  /* 0x000000061b077c24 */ /* 0x000fe4000f8e02ff */
[----:B------:R-:W-:-:S04]  /*3440*/  IMAD.WIDE.U32 R24, R35, UR6, R30 ;  /* 0x0000000623187c25 */ /* 0x000fc8000f8e001e */
[----:B------:R-:W-:Y:S01]  /*3450*/  IMAD R7, R35, UR7, R7 ;  /* 0x0000000723077c24 */ /* 0x000fe2000f8e0207 */
[----:B------:R-:W-:-:S04]  /*3460*/  IADD3 R24, P1, R24, UR10, RZ ;  /* 0x0000000a18187c10 */ /* 0x000fc8000ff3e0ff */
[--C-:B------:R-:W-:Y:S02]  /*3470*/  IADD3.X R25, R25, UR11, R7.reuse, P1, !PT ;  /* 0x0000000b19197c10 */ /* 0x100fe40008ffe407 */
[----:B------:R-:W-:Y:S01]  /*3480*/  PRMT R7, RZ, 0x7610, R7 ;  /* 0x00007610ff077816 */ /* 0x000fe20000000007 */
[----:B------:R-:W-:Y:S06]  /*3490*/  @P4 BRA `(.L_x_41) ;  /* 0x0000000000044947 */ /* 0x000fec0003800000 */
[----:B------:R0:W5:Y:S02]  /*34a0*/  LDG.E.U8 R7, desc[UR16][R24.64] ;  /* 0x0000001018077981 */ /* 0x000164000c1e1100 */
.L_x_41:
[----:B------:R-:W-:Y:S05]  /*34b0*/  BSYNC B1 ;  /* 0x0000000000017941 */ /* 0x000fea0003800000 */
.L_x_40:
[----:B-----5:R-:W-:Y:S01]  /*34c0*/  LOP3.LUT R7, R7, 0xff, RZ, 0xc0, !PT ;  /* 0x000000ff07077812 */ /* 0x020fe200078ec0ff */
[----:B------:R-:W-:Y:S01]  /*34d0*/  BSSY B1, `(.L_x_42) ;  /* 0x000000b000017945 */ /* 0x000fe20003800000 */
[----:B------:R-:W-:Y:S02]  /*34e0*/  ISETP.LT.OR P3, PT, R29, 0x2, !P0 ;  /* 0x000000021d00780c */ /* 0x000fe40004761670 */
[----:B------:R-:W-:-:S05]  /*34f0*/  F2FP.F16.E5M2.UNPACK_B R7, R7 ;  /* 0x00000007ff07723e */ /* 0x000fca00020004ff */
[----:B------:R-:W-:Y:S01]  /*3500*/  HADD2.F32 R32, -RZ, R7.H0_H0 ;  /* 0x20000007ff207230 */ /* 0x000fe20000004100 */
[----:B------:R-:W-:-:S04]  /*3510*/  PRMT R7, RZ, 0x7610, R7 ;  /* 0x00007610ff077816 */ /* 0x000fc80000000007 */
[----:B------:R-:W-:-:S04]  /*3520*/  FMUL R32, R32, R9 ;  /* 0x0000000920207220 */ /* 0x000fc80000400000 */
[----:B--2---:R-:W-:-:S05]  /*3530*/  FFMA R32, R143, R8, R32 ;  /* 0x000000088f207223 */ /* 0x004fca0000000020 */
[----:B------:R-:W-:-:S05]  /*3540*/  F2FP.SATFINITE.E5M2.F32.PACK_AB_MERGE_C R33, RZ, R32, RZ ;  /* 0x00000020ff21723e */ /* 0x000fca00048060ff */
[----:B------:R1:W-:Y:S01]  /*3550*/  @!P4 STG.E.U8 desc[UR16][R12.64], R33 ;  /* 0x000000210c00c986 */ /* 0x0003e2000c101110 */
[----:B------:R-:W-:Y:S05]  /*3560*/  @P3 BRA `(.L_x_43) ;  /* 0x0000000000043947 */ /* 0x000fea0003800000 */
[----:B------:R2:W5:Y:S02]  /*3570*/  LDG.E.U8 R7, desc[UR16][R24.64+0x1] ;  /* 0x0000011018077981 */ /* 0x000564000c1e1100 */
.L_x_43:
[----:B------:R-:W-:Y:S05]  /*3580*/  BSYNC B1 ;  /* 0x0000000000017941 */ /* 0x000fea0003800000 */
.L_x_42:
[----:B-----5:R-:W-:Y:S01]  /*3590*/  LOP3.LUT R7, R7, 0xff, RZ, 0xc0, !PT ;  /* 0x000000ff07077812 */ /* 0x020fe200078ec0ff */
[----:B------:R-:W-:Y:S01]  /*35a0*/  BSSY B1, `(.L_x_44) ;  /* 0x0000013000017945 */ /* 0x000fe20003800000 */
[----:B-1----:R-:W-:Y:S02]  /*35b0*/  IADD3 R33, P1, R35, 0x8, RZ ;  /* 0x0000000823217810 */ /* 0x002fe40007f3e0ff */
[----:B------:R-:W-:-:S03]  /*35c0*/  F2FP.F16.E5M2.UNPACK_B R7, R7 ;  /* 0x00000007ff07723e */ /* 0x000fc600020004ff */
[----:B------:R-:W-:Y:S01]  /*35d0*/  IMAD.X R27, RZ, RZ, R27, P1 ;  /* 0x000000ffff1b7224 */ /* 0x000fe200008e061b */
[----:B------:R-:W-:Y:S01]  /*35e0*/  ISETP.GE.AND P1, PT, R36, 0x9, PT ;  /* 0x000000092400780c */ /* 0x000fe20003f26270 */
[----:B------:R-:W-:Y:S02]  /*35f0*/  HADD2.F32 R26, -RZ, R7.H0_H0 ;  /* 0x20000007ff1a7230 */ /* 0x000fe40000004100 */
[----:B------:R-:W-:Y:S01]  /*3600*/  IMAD.WIDE.U32 R30, R33, UR6, R30 ;  /* 0x00000006211e7c25 */ /* 0x000fe2000f8e001e */
[----:B------:R-:W-:-:S03]  /*3610*/  ISETP.LT.OR P5, PT, R29, 0x1, !P1 ;  /* 0x000000011d00780c */ /* 0x000fc60004fa1670 */
[----:B------:R-:W-:Y:S01]  /*3620*/  FMUL R7, R26, R9 ;  /* 0x000000091a077220 */ /* 0x000fe20000400000 */
[----:B------:R-:W-:-:S03]  /*3630*/  IMAD R26, R27, UR6, RZ ;  /* 0x000000061b1a7c24 */ /* 0x000fc6000f8e02ff */
[----:B------:R-:W-:Y:S01]  /*3640*/  FFMA R7, R138, R8, R7 ;  /* 0x000000088a077223 */ /* 0x000fe20000000007 */
[----:B------:R-:W-:Y:S01]  /*3650*/  IMAD R33, R33, UR7, R26 ;  /* 0x0000000721217c24 */ /* 0x000fe2000f8e021a */
[----:B------:R-:W-:-:S03]  /*3660*/  IADD3 R26, P4, R30, UR10, RZ ;  /* 0x0000000a1e1a7c10 */ /* 0x000fc6000ff9e0ff */
[----:B------:R-:W-:Y:S02]  /*3670*/  F2FP.SATFINITE.E5M2.F32.PACK_AB_MERGE_C R35, RZ, R7, RZ ;  /* 0x00000007ff23723e */ /* 0x000fe400048060ff */
[----:B------:R-:W-:Y:S02]  /*3680*/  IADD3.X R27, R31, UR11, R33, P4, !PT ;  /* 0x0000000b1f1b7c10 */ /* 0x000fe4000a7fe421 */
[----:B------:R-:W-:Y:S01]  /*3690*/  PRMT R7, RZ, 0x7610, R7 ;  /* 0x00007610ff077816 */ /* 0x000fe20000000007 */
[----:B------:R1:W-:Y:S01]  /*36a0*/  @!P3 STG.E.U8 desc[UR16][R12.64+0x1], R35 ;  /* 0x000001230c00b986 */ /* 0x0003e2000c101110 */
[----:B------:R-:W-:Y:S05]  /*36b0*/  @P5 BRA `(.L_x_45) ;  /* 0x0000000000045947 */ /* 0x000fea0003800000 */
[----:B------:R3:W5:Y:S02]  /*36c0*/  LDG.E.U8 R7, desc[UR16][R26.64] ;  /* 0x000000101a077981 */ /* 0x000764000c1e1100 */
.L_x_45:
[----:B------:R-:W-:Y:S05]  /*36d0*/  BSYNC B1 ;  /* 0x0000000000017941 */ /* 0x000fea0003800000 */
.L_x_44:
[----:B-----5:R-:W-:Y:S01]  /*36e0*/  LOP3.LUT R7, R7, 0xff, RZ, 0xc0, !PT ;  /* 0x000000ff07077812 */ /* 0x020fe200078ec0ff */
[----:B------:R-:W-:Y:S01]  /*36f0*/  BSSY B1, `(.L_x_46) ;  /* 0x000000b000017945 */ /* 0x000fe20003800000 */
[----:B------:R-:W-:Y:S02]  /*3700*/  ISETP.LT.OR P3, PT, R29, 0x2, !P1 ;  /* 0x000000021d00780c */ /* 0x000fe40004f61670 */
[----:B------:R-:W-:-:S05]  /*3710*/  F2FP.F16.E5M2.UNPACK_B R7, R7 ;  /* 0x00000007ff07723e */ /* 0x000fca00020004ff */
[----:B------:R-:W-:Y:S01]  /*3720*/  HADD2.F32 R30, -RZ, R7.H0_H0 ;  /* 0x20000007ff1e7230 */ /* 0x000fe20000004100 */
[----:B------:R-:W-:-:S04]  /*3730*/  PRMT R7, RZ, 0x7610, R7 ;  /* 0x00007610ff077816 */ /* 0x000fc80000000007 */
[----:B------:R-:W-:-:S04]  /*3740*/  FMUL R30, R30, R9 ;  /* 0x000000091e1e7220 */ /* 0x000fc80000400000 */
[----:B------:R-:W-:-:S05]  /*3750*/  FFMA R30, R141, R8, R30 ;  /* 0x000000088d1e7223 */ /* 0x000fca000000001e */
[----:B------:R-:W-:-:S05]  /*3760*/  F2FP.SATFINITE.E5M2.F32.PACK_AB_MERGE_C R31, RZ, R30, RZ ;  /* 0x0000001eff1f723e */ /* 0x000fca00048060ff */
[----:B------:R4:W-:Y:S01]  /*3770*/  @!P5 STG.E.U8 desc[UR16][R10.64], R31 ;  /* 0x0000001f0a00d986 */ /* 0x0009e2000c101110 */
[----:B------:R-:W-:Y:S05]  /*3780*/  @P3 BRA `(.L_x_47) ;  /* 0x0000000000043947 */ /* 0x000fea0003800000 */
[----:B------:R0:W5:Y:S02]  /*3790*/  LDG.E.U8 R7, desc[UR16][R26.64+0x1] ;  /* 0x000001101a077981 */ /* 0x000164000c1e1100 */
.L_x_47:
[----:B------:R-:W-:Y:S05]  /*37a0*/  BSYNC B1 ;  /* 0x0000000000017941 */ /* 0x000fea0003800000 */
.L_x_46:
[----:B-----5:R-:W-:Y:S01]  /*37b0*/  LOP3.LUT R7, R7, 0xff, RZ, 0xc0, !PT ;  /* 0x000000ff07077812 */ /* 0x020fe200078ec0ff */
[----:B------:R-:W-:Y:S01]  /*37c0*/  BSSY B1, `(.L_x_48) ;  /* 0x000000b000017945 */ /* 0x000fe20003800000 */
[----:B------:R-:W-:Y:S02]  /*37d0*/  ISETP.LT.OR P4, PT, R29, 0x9, !P0 ;  /* 0x000000091d00780c */ /* 0x000fe40004781670 */
[----:B------:R-:W-:-:S05]  /*37e0*/  F2FP.F16.E5M2.UNPACK_B R7, R7 ;  /* 0x00000007ff07723e */ /* 0x000fca00020004ff */
[----:B------:R-:W-:-:S05]  /*37f0*/  HADD2.F32 R30, -RZ, R7.H0_H0 ;  /* 0x20000007ff1e7230 */ /* 0x000fca0000004100 */
[----:B------:R-:W-:-:S04]  /*3800*/  FMUL R7, R30, R9 ;  /* 0x000000091e077220 */ /* 0x000fc80000400000 */
[----:B------:R-:W-:-:S05]  /*3810*/  FFMA R7, R136, R8, R7 ;  /* 0x0000000888077223 */ /* 0x000fca0000000007 */
[----:B----4-:R-:W-:Y:S02]  /*3820*/  F2FP.SATFINITE.E5M2.F32.PACK_AB_MERGE_C R31, RZ, R7, RZ ;  /* 0x00000007ff1f723e */ /* 0x010fe400048060ff */
[----:B------:R-:W-:-:S03]  /*3830*/  PRMT R7, RZ, 0x7610, R7 ;  /* 0x00007610ff077816 */ /* 0x000fc60000000007 */
[----:B------:R4:W-:Y:S01]  /*3840*/  @!P3 STG.E.U8 desc[UR16][R10.64+0x1], R31 ;  /* 0x0000011f0a00b986 */ /* 0x0009e2000c101110 */
[----:B------:R-:W-:Y:S05]  /*3850*/  @P4 BRA `(.L_x_49) ;  /* 0x0000000000044947 */ /* 0x000fea0003800000 */
[----:B------:R0:W5:Y:S02]  /*3860*/  LDG.E.U8 R7, desc[UR16][R24.64+0x8] ;  /* 0x0000081018077981 */ /* 0x000164000c1e1100 */
.L_x_49:
[----:B------:R-:W-:Y:S05]  /*3870*/  BSYNC B1 ;  /* 0x0000000000017941 */ /* 0x000fea0003800000 */
.L_x_48:
        /* <DEDUP_REMOVED lines=8> */
[----:B----4-:R-:W-:-:S05]  /*3900*/  F2FP.SATFINITE.E5M2.F32.PACK_AB_MERGE_C R31, RZ, R30, RZ ;  /* 0x0000001eff1f723e */ /* 0x010fca00048060ff */
[----:B------:R4:W-:Y:S01]  /*3910*/  @!P4 STG.E.U8 desc[UR16][R12.64+0x8], R31 ;  /* 0x0000081f0c00c986 */ /* 0x0009e2000c101110 */
[----:B------:R-:W-:Y:S05]  /*3920*/  @P3 BRA `(.L_x_51) ;  /* 0x0000000000043947 */ /* 0x000fea0003800000 */
[----:B------:R0:W5:Y:S02]  /*3930*/  LDG.E.U8 R7, desc[UR16][R24.64+0x9] ;  /* 0x0000091018077981 */ /* 0x000164000c1e1100 */
.L_x_51:
[----:B------:R-:W-:Y:S05]  /*3940*/  BSYNC B1 ;  /* 0x0000000000017941 */ /* 0x000fea0003800000 */
.L_x_50:
        /* <DEDUP_REMOVED lines=12> */
.L_x_53:
[----:B------:R-:W-:Y:S05]  /*3a10*/  BSYNC B1 ;  /* 0x0000000000017941 */ /* 0x000fea0003800000 */
.L_x_52:
        /* <DEDUP_REMOVED lines=12> */
.L_x_55:
[----:B------:R-:W-:Y:S05]  /*3ae0*/  BSYNC B1 ;  /* 0x0000000000017941 */ /* 0x000fea0003800000 */
.L_x_54:
        /* <DEDUP_REMOVED lines=12> */
.L_x_57:
[----:B------:R-:W-:Y:S05]  /*3bb0*/  BSYNC B1 ;  /* 0x0000000000017941 */ /* 0x000fea0003800000 */
.L_x_56:
        /* <DEDUP_REMOVED lines=12> */
.L_x_59:
[----:B------:R-:W-:Y:S05]  /*3c80*/  BSYNC B1 ;  /* 0x0000000000017941 */ /* 0x000fea0003800000 */
.L_x_58:
        /* <DEDUP_REMOVED lines=12> */
.L_x_61:
[----:B------:R-:W-:Y:S05]  /*3d50*/  BSYNC B1 ;  /* 0x0000000000017941 */ /* 0x000fea0003800000 */
.L_x_60:
        /* <DEDUP_REMOVED lines=12> */
.L_x_63:
[----:B------:R-:W-:Y:S05]  /*3e20*/  BSYNC B1 ;  /* 0x0000000000017941 */ /* 0x000fea0003800000 */
.L_x_62:
        /* <DEDUP_REMOVED lines=12> */
.L_x_65:
[----:B------:R-:W-:Y:S05]  /*3ef0*/  BSYNC B1 ;  /* 0x0000000000017941 */ /* 0x000fea0003800000 */
.L_x_64:
        /* <DEDUP_REMOVED lines=12> */
.L_x_67:
[----:B------:R-:W-:Y:S05]  /*3fc0*/  BSYNC B1 ;  /* 0x0000000000017941 */ /* 0x000fea0003800000 */
.L_x_66:
        /* <DEDUP_REMOVED lines=12> */
.L_x_69:
[----:B------:R-:W-:Y:S05]  /*4090*/  BSYNC B1 ;  /* 0x0000000000017941 */ /* 0x000fea0003800000 */
.L_x_68:
        /* <DEDUP_REMOVED lines=12> */
.L_x_71:
[----:B------:R-:W-:Y:S05]  /*4160*/  BSYNC B1 ;  /* 0x0000000000017941 */ /* 0x000fea0003800000 */
.L_x_70:
        /* <DEDUP_REMOVED lines=12> */
.L_x_73:
[----:B------:R-:W-:Y:S05]  /*4230*/  BSYNC B1 ;  /* 0x0000000000017941 */ /* 0x000fea0003800000 */
.L_x_72:
        /* <DEDUP_REMOVED lines=12> */
.L_x_75:
[----:B------:R-:W-:Y:S05]  /*4300*/  BSYNC B1 ;  /* 0x0000000000017941 */ /* 0x000fea0003800000 */
.L_x_74:
        /* <DEDUP_REMOVED lines=12> */
.L_x_77:
[----:B------:R-:W-:Y:S05]  /*43d0*/  BSYNC B1 ;  /* 0x0000000000017941 */ /* 0x000fea0003800000 */
.L_x_76:
        /* <DEDUP_REMOVED lines=12> */
.L_x_79:
[----:B------:R-:W-:Y:S05]  /*44a0*/  BSYNC B1 ;  /* 0x0000000000017941 */ /* 0x000fea0003800000 */
.L_x_78:
        /* <DEDUP_REMOVED lines=12> */
.L_x_81:
[----:B------:R-:W-:Y:S05]  /*4570*/  BSYNC B1 ;  /* 0x0000000000017941 */ /* 0x000fea0003800000 */
.L_x_80:
        /* <DEDUP_REMOVED lines=12> */
.L_x_83:
[----:B------:R-:W-:Y:S05]  /*4640*/  BSYNC B1 ;  /* 0x0000000000017941 */ /* 0x000fea0003800000 */
.L_x_82:
        /* <DEDUP_REMOVED lines=12> */
.L_x_85:
[----:B------:R-:W-:Y:S05]  /*4710*/  BSYNC B1 ;  /* 0x0000000000017941 */ /* 0x000fea0003800000 */
.L_x_84:
        /* <DEDUP_REMOVED lines=12> */
.L_x_87:
[----:B------:R-:W-:Y:S05]  /*47e0*/  BSYNC B1 ;  /* 0x0000000000017941 */ /* 0x000fea0003800000 */
.L_x_86:
        /* <DEDUP_REMOVED lines=12> */
.L_x_89:
[----:B------:R-:W-:Y:S05]  /*48b0*/  BSYNC B1 ;  /* 0x0000000000017941 */ /* 0x000fea0003800000 */
.L_x_88:
        /* <DEDUP_REMOVED lines=12> */
.L_x_91:
[----:B------:R-:W-:Y:S05]  /*4980*/  BSYNC B1 ;  /* 0x0000000000017941 */ /* 0x000fea0003800000 */
.L_x_90:
        /* <DEDUP_REMOVED lines=12> */
.L_x_93:
[----:B------:R-:W-:Y:S05]  /*4a50*/  BSYNC B1 ;  /* 0x0000000000017941 */ /* 0x000fea0003800000 */
.L_x_92:
        /* <DEDUP_REMOVED lines=12> */
.L_x_95:
[----:B------:R-:W-:Y:S05]  /*4b20*/  BSYNC B1 ;  /* 0x0000000000017941 */ /* 0x000fea0003800000 */
.L_x_94:
        /* <DEDUP_REMOVED lines=12> */
.L_x_97:
[----:B------:R-:W-:Y:S05]  /*4bf0*/  BSYNC B1 ;  /* 0x0000000000017941 */ /* 0x000fea0003800000 */
.L_x_96:
        /* <DEDUP_REMOVED lines=12> */
.L_x_99:
[----:B------:R-:W-:Y:S05]  /*4cc0*/  BSYNC B1 ;  /* 0x0000000000017941 */ /* 0x000fea0003800000 */
.L_x_98:
        /* <DEDUP_REMOVED lines=12> */
.L_x_101:
[----:B------:R-:W-:Y:S05]  /*4d90*/  BSYNC B1 ;  /* 0x0000000000017941 */ /* 0x000fea0003800000 */
.L_x_100:
        /* <DEDUP_REMOVED lines=12> */
.L_x_103:
[----:B------:R-:W-:Y:S05]  /*4e60*/  BSYNC B1 ;  /* 0x0000000000017941 */ /* 0x000fea0003800000 */
.L_x_102:
        /* <DEDUP_REMOVED lines=12> */
.L_x_105:
[----:B------:R-:W-:Y:S05]  /*4f30*/  BSYNC B1 ;  /* 0x0000000000017941 */ /* 0x000fea0003800000 */
.L_x_104:
        /* <DEDUP_REMOVED lines=12> */
.L_x_107:
[----:B------:R-:W-:Y:S05]  /*5000*/  BSYNC B1 ;  /* 0x0000000000017941 */ /* 0x000fea0003800000 */
.L_x_106:
        /* <DEDUP_REMOVED lines=12> */
.L_x_109:
[----:B------:R-:W-:Y:S05]  /*50d0*/  BSYNC B1 ;  /* 0x0000000000017941 */ /* 0x000fea0003800000 */
.L_x_108:
        /* <DEDUP_REMOVED lines=12> */
.L_x_111:
[----:B------:R-:W-:Y:S05]  /*51a0*/  BSYNC B1 ;  /* 0x0000000000017941 */ /* 0x000fea0003800000 */
.L_x_110:
        /* <DEDUP_REMOVED lines=12> */
.L_x_113:
[----:B------:R-:W-:Y:S05]  /*5270*/  BSYNC B1 ;  /* 0x0000000000017941 */ /* 0x000fea0003800000 */
.L_x_112:
        /* <DEDUP_REMOVED lines=12> */
.L_x_115:
[----:B------:R-:W-:Y:S05]  /*5340*/  BSYNC B1 ;  /* 0x0000000000017941 */ /* 0x000fea0003800000 */
.L_x_114:
        /* <DEDUP_REMOVED lines=12> */
.L_x_117:
[----:B------:R-:W-:Y:S05]  /*5410*/  BSYNC B1 ;  /* 0x0000000000017941 */ /* 0x000fea0003800000 */
.L_x_116:
        /* <DEDUP_REMOVED lines=12> */
.L_x_119:
[----:B------:R-:W-:Y:S05]  /*54e0*/  BSYNC B1 ;  /* 0x0000000000017941 */ /* 0x000fea0003800000 */
.L_x_118:
        /* <DEDUP_REMOVED lines=12> */
.L_x_121:
[----:B------:R-:W-:Y:S05]  /*55b0*/  BSYNC B1 ;  /* 0x0000000000017941 */ /* 0x000fea0003800000 */
.L_x_120:
        /* <DEDUP_REMOVED lines=12> */
.L_x_123:
[----:B------:R-:W-:Y:S05]  /*5680*/  BSYNC B1 ;  /* 0x0000000000017941 */ /* 0x000fea0003800000 */
.L_x_122:
        /* <DEDUP_REMOVED lines=12> */
.L_x_125:
[----:B------:R-:W-:Y:S05]  /*5750*/  BSYNC B1 ;  /* 0x0000000000017941 */ /* 0x000fea0003800000 */
.L_x_124:
        /* <DEDUP_REMOVED lines=12> */
.L_x_127:
[----:B------:R-:W-:Y:S05]  /*5820*/  BSYNC B1 ;  /* 0x0000000000017941 */ /* 0x000fea0003800000 */
.L_x_126:
        /* <DEDUP_REMOVED lines=12> */
.L_x_129:
[----:B------:R-:W-:Y:S05]  /*58f0*/  BSYNC B1 ;  /* 0x0000000000017941 */ /* 0x000fea0003800000 */
.L_x_128:
        /* <DEDUP_REMOVED lines=12> */
.L_x_131:
[----:B------:R-:W-:Y:S05]  /*59c0*/  BSYNC B1 ;  /* 0x0000000000017941 */ /* 0x000fea0003800000 */
.L_x_130:
        /* <DEDUP_REMOVED lines=12> */
.L_x_133:
[----:B------:R-:W-:Y:S05]  /*5a90*/  BSYNC B1 ;  /* 0x0000000000017941 */ /* 0x000fea0003800000 */
.L_x_132:
        /* <DEDUP_REMOVED lines=12> */
.L_x_135:
[----:B------:R-:W-:Y:S05]  /*5b60*/  BSYNC B1 ;  /* 0x0000000000017941 */ /* 0x000fea0003800000 */
.L_x_134:
        /* <DEDUP_REMOVED lines=12> */
.L_x_137:
[----:B------:R-:W-:Y:S05]  /*5c30*/  BSYNC B1 ;  /* 0x0000000000017941 */ /* 0x000fea0003800000 */
.L_x_136:
        /* <DEDUP_REMOVED lines=12> */
.L_x_139:
[----:B------:R-:W-:Y:S05]  /*5d00*/  BSYNC B1 ;  /* 0x0000000000017941 */ /* 0x000fea0003800000 */
.L_x_138:
        /* <DEDUP_REMOVED lines=12> */
.L_x_141:
[----:B------:R-:W-:Y:S05]  /*5dd0*/  BSYNC B1 ;  /* 0x0000000000017941 */ /* 0x000fea0003800000 */
.L_x_140:
        /* <DEDUP_REMOVED lines=12> */
.L_x_143:
[----:B------:R-:W-:Y:S05]  /*5ea0*/  BSYNC B1 ;  /* 0x0000000000017941 */ /* 0x000fea0003800000 */
.L_x_142:
        /* <DEDUP_REMOVED lines=12> */
.L_x_145:
[----:B------:R-:W-:Y:S05]  /*5f70*/  BSYNC B1 ;  /* 0x0000000000017941 */ /* 0x000fea0003800000 */
.L_x_144:
        /* <DEDUP_REMOVED lines=12> */
.L_x_147:
[----:B------:R-:W-:Y:S05]  /*6040*/  BSYNC B1 ;  /* 0x0000000000017941 */ /* 0x000fea0003800000 */
.L_x_146:
        /* <DEDUP_REMOVED lines=12> */
.L_x_149:
[----:B------:R-:W-:Y:S05]  /*6110*/  BSYNC B1 ;  /* 0x0000000000017941 */ /* 0x000fea0003800000 */
.L_x_148:
        /* <DEDUP_REMOVED lines=12> */
.L_x_151:
[----:B------:R-:W-:Y:S05]  /*61e0*/  BSYNC B1 ;  /* 0x0000000000017941 */ /* 0x000fea0003800000 */
.L_x_150:
        /* <DEDUP_REMOVED lines=12> */
.L_x_153:
[----:B------:R-:W-:Y:S05]  /*62b0*/  BSYNC B1 ;  /* 0x0000000000017941 */ /* 0x000fea0003800000 */
.L_x_152:
        /* <DEDUP_REMOVED lines=12> */
.L_x_155:
[----:B------:R-:W-:Y:S05]  /*6380*/  BSYNC B1 ;  /* 0x0000000000017941 */ /* 0x000fea0003800000 */
.L_x_154:
        /* <DEDUP_REMOVED lines=12> */
.L_x_157:
[----:B------:R-:W-:Y:S05]  /*6450*/  BSYNC B1 ;  /* 0x0000000000017941 */ /* 0x000fea0003800000 */
.L_x_156:
        /* <DEDUP_REMOVED lines=8> */
[----:B0-----:R-:W-:-:S05]  /*64e0*/  F2FP.SATFINITE.E5M2.F32.PACK_AB_MERGE_C R19, RZ, R20, RZ ;  /* 0x00000014ff13723e */ /* 0x001fca00048060ff */
[----:B------:R0:W-:Y:S01]  /*64f0*/  @!P4 STG.E.U8 desc[UR16][R10.64+0x70], R19 ;  /* 0x000070130a00c986 */ /* 0x0001e2000c101110 */
[----:B------:R-:W-:Y:S05]  /*6500*/  @P3 BRA `(.L_x_159) ;  /* 0x0000000000043947 */ /* 0x000fea0003800000 */
[----:B------:R0:W5:Y:S02]  /*6510*/  LDG.E.U8 R7, desc[UR16][R26.64+0x71] ;  /* 0x000071101a077981 */ /* 0x000164000c1e1100 */
.L_x_159:
[----:B------:R-:W-:Y:S05]  /*6520*/  BSYNC B1 ;  /* 0x0000000000017941 */ /* 0x000fea0003800000 */
.L_x_158:
[----:B-----5:R-:W-:Y:S01]  /*6530*/  LOP3.LUT R7, R7, 0xff, RZ, 0xc0, !PT ;  /* 0x000000ff07077812 */ /* 0x020fe200078ec0ff */
[----:B------:R-:W-:Y:S01]  /*6540*/  BSSY B1, `(.L_x_160) ;  /* 0x000000b000017945 */ /* 0x000fe20003800000 */
[----:B------:R-:W-:Y:S02]  /*6550*/  ISETP.LT.OR P4, PT, R29, 0x79, !P0 ;  /* 0x000000791d00780c */ /* 0x000fe40004781670 */
[----:B------:R-:W-:-:S05]  /*6560*/  F2FP.F16.E5M2.UNPACK_B R7, R7 ;  /* 0x00000007ff07723e */ /* 0x000fca00020004ff */
[----:B------:R-:W-:-:S05]  /*6570*/  HADD2.F32 R20, -RZ, R7.H0_H0 ;  /* 0x20000007ff147230 */ /* 0x000fca0000004100 */
[----:B------:R-:W-:-:S04]  /*6580*/  FMUL R7, R20, R9 ;  /* 0x0000000914077220 */ /* 0x000fc80000400000 */
[----:B------:R-:W-:-:S05]  /*6590*/  FFMA R7, R18, R8, R7 ;  /* 0x0000000812077223 */ /* 0x000fca0000000007 */
[----:B0-----:R-:W-:Y:S02]  /*65a0*/  F2FP.SATFINITE.E5M2.F32.PACK_AB_MERGE_C R19, RZ, R7, RZ ;  /* 0x00000007ff13723e */ /* 0x001fe400048060ff */
[----:B------:R-:W-:-:S03]  /*65b0*/  PRMT R7, RZ, 0x7610, R7 ;  /* 0x00007610ff077816 */ /* 0x000fc60000000007 */
[----:B------:R0:W-:Y:S01]  /*65c0*/  @!P3 STG.E.U8 desc[UR16][R10.64+0x71], R19 ;  /* 0x000071130a00b986 */ /* 0x0001e2000c101110 */
[----:B------:R-:W-:Y:S05]  /*65d0*/  @P4 BRA `(.L_x_161) ;  /* 0x0000000000044947 */ /* 0x000fea0003800000 */
[----:B------:R0:W5:Y:S02]  /*65e0*/  LDG.E.U8 R7, desc[UR16][R24.64+0x78] ;  /* 0x0000781018077981 */ /* 0x000164000c1e1100 */
.L_x_161:
[----:B------:R-:W-:Y:S05]  /*65f0*/  BSYNC B1 ;  /* 0x0000000000017941 */ /* 0x000fea0003800000 */
.L_x_160:
        /* <DEDUP_REMOVED lines=12> */
.L_x_163:
[----:B------:R-:W-:Y:S05]  /*66c0*/  BSYNC B1 ;  /* 0x0000000000017941 */ /* 0x000fea0003800000 */
.L_x_162:
        /* <DEDUP_REMOVED lines=12> */
.L_x_165:
[----:B------:R-:W-:Y:S05]  /*6790*/  BSYNC B1 ;  /* 0x0000000000017941 */ /* 0x000fea0003800000 */
.L_x_164:
[----:B-----5:R-:W-:Y:S01]  /*67a0*/  LOP3.LUT R7, R7, 0xff, RZ, 0xc0, !PT ;  /* 0x000000ff07077812 */ /* 0x020fe200078ec0ff */
[----:B------:R-:W-:Y:S01]  /*67b0*/  BSSY B1, `(.L_x_166) ;  /* 0x000000b000017945 */ /* 0x000fe20003800000 */
[----:B------:R-:W-:Y:S02]  /*67c0*/  ISETP.LT.OR P1, PT, R29, 0x7a, !P1 ;  /* 0x0000007a1d00780c */ /* 0x000fe40004f21670 */
[----:B------:R-:W-:-:S05]  /*67d0*/  F2FP.F16.E5M2.UNPACK_B R7, R7 ;  /* 0x00000007ff07723e */ /* 0x000fca00020004ff */
[----:B01----:R-:W-:Y:S01]  /*67e0*/  HADD2.F32 R12, -RZ, R7.H0_H0 ;  /* 0x20000007ff0c7230 */ /* 0x003fe20000004100 */
[----:B------:R-:W-:-:S04]  /*67f0*/  PRMT R7, RZ, 0x7610, R7 ;  /* 0x00007610ff077816 */ /* 0x000fc80000000007 */
[----:B------:R-:W-:-:S04]  /*6800*/  FMUL R12, R12, R9 ;  /* 0x000000090c0c7220 */ /* 0x000fc80000400000 */
[----:B------:R-:W-:-:S05]  /*6810*/  FFMA R12, R17, R8, R12 ;  /* 0x00000008110c7223 */ /* 0x000fca000000000c */
[----:B------:R-:W-:-:S05]  /*6820*/  F2FP.SATFINITE.E5M2.F32.PACK_AB_MERGE_C R13, RZ, R12, RZ ;  /* 0x0000000cff0d723e */ /* 0x000fca00048060ff */
[----:B------:R0:W-:Y:S01]  /*6830*/  @!P3 STG.E.U8 desc[UR16][R10.64+0x78], R13 ;  /* 0x0000780d0a00b986 */ /* 0x0001e2000c101110 */
[----:B------:R-:W-:Y:S05]  /*6840*/  @P1 BRA `(.L_x_167) ;  /* 0x0000000000041947 */ /* 0x000fea0003800000 */
[----:B------:R1:W5:Y:S02]  /*6850*/  LDG.E.U8 R7, desc[UR16][R26.64+0x79] ;  /* 0x000079101a077981 */ /* 0x000364000c1e1100 */
.L_x_167:
[----:B------:R-:W-:Y:S05]  /*6860*/  BSYNC B1 ;  /* 0x0000000000017941 */ /* 0x000fea0003800000 */
.L_x_166:
[----:B------:R-:W-:Y:S05]  /*6870*/  @P1 BRA `(.L_x_168) ;  /* 0x0000001000281947 */ /* 0x000fea0003800000 */
[----:B-----5:R-:W-:-:S04]  /*6880*/  LOP3.LUT R7, R7, 0xff, RZ, 0xc0, !PT ;  /* 0x000000ff07077812 */ /* 0x020fc800078ec0ff */
[----:B------:R-:W-:-:S05]  /*6890*/  F2FP.F16.E5M2.UNPACK_B R7, R7 ;  /* 0x00000007ff07723e */ /* 0x000fca00020004ff */
[----:B------:R-:W-:-:S05]  /*68a0*/  HADD2.F32 R12, -RZ, R7.H0_H0 ;  /* 0x20000007ff0c7230 */ /* 0x000fca0000004100 */
[----:B------:R-:W-:-:S04]  /*68b0*/  FMUL R7, R12, R9 ;  /* 0x000000090c077220 */ /* 0x000fc80000400000 */
[----:B------:R-:W-:-:S05]  /*68c0*/  FFMA R7, R16, R8, R7 ;  /* 0x0000000810077223 */ /* 0x000fca0000000007 */
[----:B------:R-:W-:-:S05]  /*68d0*/  F2FP.SATFINITE.E5M2.F32.PACK_AB_MERGE_C R7, RZ, R7, RZ ;  /* 0x00000007ff07723e */ /* 0x000fca00048060ff */
[----:B------:R0:W-:Y:S01]  /*68e0*/  STG.E.U8 desc[UR16][R10.64+0x79], R7 ;  /* 0x000079070a007986 */ /* 0x0001e2000c101110 */
[----:B------:R-:W-:Y:S05]  /*68f0*/  BRA `(.L_x_168) ;  /* 0x0000001000087947 */ /* 0x000fea0003800000 */
.L_x_39:
[----:B------:R-:W-:Y:S01]  /*6900*/  ISETP.GE.AND P1, PT, R36, 0x1, PT ;  /* 0x000000012400780c */ /* 0x000fe20003f26270 */
[-C--:B--2---:R-:W-:Y:S01]  /*6910*/  FMUL R143, R143, R8.reuse ;  /* 0x000000088f8f7220 */ /* 0x084fe20000400000 */
[-C--:B------:R-:W-:Y:S01]  /*6920*/  FMUL R138, R138, R8.reuse ;  /* 0x000000088a8a7220 */ /* 0x080fe20000400000 */
[----:B------:R-:W-:Y:S01]  /*6930*/  ISETP.GE.AND P0, PT, R36, 0x9, PT ;  /* 0x000000092400780c */ /* 0x000fe20003f06270 */
[-C--:B------:R-:W-:Y:S01]  /*6940*/  FMUL R141, R141, R8.reuse ;  /* 0x000000088d8d7220 */ /* 0x080fe20000400000 */
[C---:B------:R-:W-:Y:S01]  /*6950*/  ISETP.LT.OR P4, PT, R29.reuse, 0x1, !P1 ;  /* 0x000000011d00780c */ /* 0x040fe20004f81670 */
[-C--:B------:R-:W-:Y:S01]  /*6960*/  FMUL R136, R136, R8.reuse ;  /* 0x0000000888887220 */ /* 0x080fe20000400000 */
[----:B------:R-:W-:Y:S01]  /*6970*/  ISETP.LT.OR P5, PT, R29, 0x2, !P1 ;  /* 0x000000021d00780c */ /* 0x000fe20004fa1670 */
[-C--:B------:R-:W-:Y:S01]  /*6980*/  FMUL R139, R139, R8.reuse ;  /* 0x000000088b8b7220 */ /* 0x080fe20000400000 */
[----:B------:R-:W-:Y:S01]  /*6990*/  F2FP.SATFINITE.E5M2.F32.PACK_AB_MERGE_C R143, RZ, R143, RZ ;  /* 0x0000008fff8f723e */ /* 0x000fe200048060ff */
[----:B------:R-:W-:Y:S01]  /*69a0*/  FMUL R134, R134, R8 ;  /* 0x0000000886867220 */ /* 0x000fe20000400000 */
[----:B------:R-:W-:Y:S01]  /*69b0*/  F2FP.SATFINITE.E5M2.F32.PACK_AB_MERGE_C R7, RZ, R138, RZ ;  /* 0x0000008aff07723e */ /* 0x000fe200048060ff */
[-C--:B------:R-:W-:Y:S01]  /*69c0*/  FMUL R137, R137, R8.reuse ;  /* 0x0000000889897220 */ /* 0x080fe20000400000 */
[C---:B------:R-:W-:Y:S01]  /*69d0*/  ISETP.LT.OR P3, PT, R29.reuse, 0x1, !P0 ;  /* 0x000000011d00780c */ /* 0x040fe20004761670 */
[-C--:B------:R-:W-:Y:S01]  /*69e0*/  FMUL R132, R132, R8.reuse ;  /* 0x0000000884847220 */ /* 0x080fe20000400000 */
[----:B------:R-:W-:Y:S01]  /*69f0*/  ISETP.LT.OR P6, PT, R29, 0xa, !P1 ;  /* 0x0000000a1d00780c */ /* 0x000fe20004fc1670 */
[-C--:B------:R-:W-:Y:S01]  /*6a00*/  FMUL R135, R135, R8.reuse ;  /* 0x0000000887877220 */ /* 0x080fe20000400000 */
[----:B------:R-:W-:Y:S01]  /*6a10*/  F2FP.SATFINITE.E5M2.F32.PACK_AB_MERGE_C R141, RZ, R141, RZ ;  /* 0x0000008dff8d723e */ /* 0x000fe200048060ff */
[----:B------:R-:W-:Y:S01]  /*6a20*/  @!P4 STG.E.U8 desc[UR16][R12.64], R143 ;  /* 0x0000008f0c00c986 */ /* 0x000fe2000c101110 */
[C---:B------:R-:W-:Y:S01]  /*6a30*/  ISETP.LT.OR P4, PT, R29.reuse, 0x2, !P0 ;  /* 0x000000021d00780c */ /* 0x040fe20004781670 */
[----:B------:R-:W-:Y:S01]  /*6a40*/  FMUL R130, R130, R8 ;  /* 0x0000000882827220 */ /* 0x000fe20000400000 */
[----:B------:R-:W-:Y:S01]  /*6a50*/  F2FP.SATFINITE.E5M2.F32.PACK_AB_MERGE_C R25, RZ, R136, RZ ;  /* 0x00000088ff19723e */ /* 0x000fe200048060ff */
[----:B------:R0:W-:Y:S01]  /*6a60*/  @!P5 STG.E.U8 desc[UR16][R12.64+0x1], R7 ;  /* 0x000001070c00d986 */ /* 0x0001e2000c101110 */
[----:B------:R-:W-:Y:S01]  /*6a70*/  ISETP.LT.OR P5, PT, R29, 0x9, !P1 ;  /* 0x000000091d00780c */ /* 0x000fe20004fa1670 */
[-C--:B------:R-:W-:Y:S01]  /*6a80*/  FMUL R133, R133, R8.reuse ;  /* 0x0000000885857220 */ /* 0x080fe20000400000 */
[----:B------:R-:W-:Y:S01]  /*6a90*/  F2FP.SATFINITE.E5M2.F32.PACK_AB_MERGE_C R139, RZ, R139, RZ ;  /* 0x0000008bff8b723e */ /* 0x000fe200048060ff */
[----:B------:R-:W-:Y:S01]  /*6aa0*/  @!P3 STG.E.U8 desc[UR16][R10.64], R141 ;  /* 0x0000008d0a00b986 */ /* 0x000fe2000c101110 */
[----:B------:R-:W-:Y:S01]  /*6ab0*/  ISETP.LT.OR P3, PT, R29, 0x9, !P0 ;  /* 0x000000091d00780c */ /* 0x000fe20004761670 */
[-C--:B------:R-:W-:Y:S01]  /*6ac0*/  FMUL R128, R128, R8.reuse ;  /* 0x0000000880807220 */ /* 0x080fe20000400000 */
[----:B------:R-:W-:Y:S01]  /*6ad0*/  F2FP.SATFINITE.E5M2.F32.PACK_AB_MERGE_C R137, RZ, R137, RZ ;  /* 0x00000089ff89723e */ /* 0x000fe200048060ff */
[-C--:B------:R-:W-:Y:S01]  /*6ae0*/  FMUL R131, R131, R8.reuse ;  /* 0x0000000883837220 */ /* 0x080fe20000400000 */
[----:B------:R-:W-:Y:S01]  /*6af0*/  F2FP.SATFINITE.E5M2.F32.PACK_AB_MERGE_C R135, RZ, R135, RZ ;  /* 0x00000087ff87723e */ /* 0x000fe200048060ff */
[----:B------:R1:W-:Y:S01]  /*6b00*/  @!P4 STG.E.U8 desc[UR16][R10.64+0x1], R25 ;  /* 0x000001190a00c986 */ /* 0x0003e2000c101110 */
[C---:B------:R-:W-:Y:S01]  /*6b10*/  ISETP.LT.OR P4, PT, R29.reuse, 0xa, !P0 ;  /* 0x0000000a1d00780c */ /* 0x040fe20004781670 */
[----:B------:R-:W-:Y:S01]  /*6b20*/  FMUL R126, R126, R8 ;  /* 0x000000087e7e7220 */ /* 0x000fe20000400000 */
[----:B0-----:R-:W-:Y:S01]  /*6b30*/  F2FP.SATFINITE.E5M2.F32.PACK_AB_MERGE_C R7, RZ, R134, RZ ;  /* 0x00000086ff07723e */ /* 0x001fe200048060ff */
[----:B------:R-:W-:Y:S01]  /*6b40*/  @!P5 STG.E.U8 desc[UR16][R12.64+0x8], R139 ;  /* 0x0000088b0c00d986 */ /* 0x000fe2000c101110 */
[----:B------:R-:W-:Y:S01]  /*6b50*/  ISETP.LT.OR P5, PT, R29, 0x11, !P1 ;  /* 0x000000111d00780c */ /* 0x000fe20004fa1670 */
[-C--:B------:R-:W-:Y:S01]  /*6b60*/  FMUL R129, R129, R8.reuse ;  /* 0x0000000881817220 */ /* 0x080fe20000400000 */
[----:B------:R-:W-:Y:S01]  /*6b70*/  F2FP.SATFINITE.E5M2.F32.PACK_AB_MERGE_C R133, RZ, R133, RZ ;  /* 0x00000085ff85723e */ /* 0x000fe200048060ff */
[----:B------:R0:W-:Y:S01]  /*6b80*/  @!P6 STG.E.U8 desc[UR16][R12.64+0x9], R7 ;  /* 0x000009070c00e986 */ /* 0x0001e2000c101110 */
[----:B------:R-:W-:Y:S01]  /*6b90*/  ISETP.LT.OR P6, PT, R29, 0x12, !P1 ;  /* 0x000000121d00780c */ /* 0x000fe20004fc1670 */
[----:B------:R-:W-:Y:S01]  /*6ba0*/  FMUL R124, R124, R8 ;  /* 0x000000087c7c7220 */ /* 0x000fe20000400000 */
[----:B------:R-:W-:Y:S01]  /*6bb0*/  F2FP.SATFINITE.E5M2.F32.PACK_AB_MERGE_C R131, RZ, R131, RZ ;  /* 0x00000083ff83723e */ /* 0x000fe200048060ff */
[----:B------:R-:W-:Y:S01]  /*6bc0*/  @!P3 STG.E.U8 desc[UR16][R10.64+0x8], R137 ;  /* 0x000008890a00b986 */ /* 0x000fe2000c101110 */
[----:B-1----:R-:W-:Y:S01]  /*6bd0*/  F2FP.SATFINITE.E5M2.F32.PACK_AB_MERGE_C R25, RZ, R132, RZ ;  /* 0x00000084ff19723e */ /* 0x002fe200048060ff */
[-C--:B------:R-:W-:Y:S01]  /*6be0*/  FMUL R127, R127, R8.reuse ;  /* 0x000000087f7f7220 */ /* 0x080fe20000400000 */
[C---:B------:R-:W-:Y:S01]  /*6bf0*/  ISETP.LT.OR P3, PT, R29.reuse, 0x11, !P0 ;  /* 0x000000111d00780c */ /* 0x040fe20004761670 */
[-C--:B------:R-:W-:Y:S01]  /*6c00*/  FMUL R122, R122, R8.reuse ;  /* 0x000000087a7a7220 */ /* 0x080fe20000400000 */
[----:B------:R-:W-:Y:S01]  /*6c10*/  F2FP.SATFINITE.E5M2.F32.PACK_AB_MERGE_C R129, RZ, R129, RZ ;  /* 0x00000081ff81723e */ /* 0x000fe200048060ff */
[----:B------:R1:W-:Y:S01]  /*6c20*/  @!P4 STG.E.U8 desc[UR16][R10.64+0x9], R25 ;  /* 0x000009190a00c986 */ /* 0x0003e2000c101110 */
[----:B------:R-:W-:Y:S01]  /*6c30*/  ISETP.LT.OR P4, PT, R29, 0x12, !P0 ;  /* 0x000000121d00780c */ /* 0x000fe20004781670 */
[----:B------:R-:W-:Y:S01]  /*6c40*/  FMUL R125, R125, R8 ;  /* 0x000000087d7d7220 */ /* 0x000fe20000400000 */
[----:B0-----:R-:W-:Y:S01]  /*6c50*/  F2FP.SATFINITE.E5M2.F32.PACK_AB_MERGE_C R7, RZ, R130, RZ ;  /* 0x00000082ff07723e */ /* 0x001fe200048060ff */
[----:B------:R-:W-:Y:S01]  /*6c60*/  @!P5 STG.E.U8 desc[UR16][R12.64+0x10], R135 ;  /* 0x000010870c00d986 */ /* 0x000fe2000c101110 */
[C---:B------:R-:W-:Y:S01]  /*6c70*/  ISETP.LT.OR P5, PT, R29.reuse, 0x19, !P1 ;  /* 0x000000191d00780c */ /* 0x040fe20004fa1670 */
[-C--:B------:R-:W-:Y:S01]  /*6c80*/  FMUL R120, R120, R8.reuse ;  /* 0x0000000878787220 */ /* 0x080fe20000400000 */
[----:B------:R-:W-:Y:S01]  /*6c90*/  F2FP.SATFINITE.E5M2.F32.PACK_AB_MERGE_C R127, RZ, R127, RZ ;  /* 0x0000007fff7f723e */ /* 0x000fe200048060ff */
[----:B------:R0:W-:Y:S01]  /*6ca0*/  @!P6 STG.E.U8 desc[UR16][R12.64+0x11], R7 ;  /* 0x000011070c00e986 */ /* 0x0001e2000c101110 */
[----:B------:R-:W-:Y:S01]  /*6cb0*/  ISETP.LT.OR P6, PT, R29, 0x1a, !P1 ;  /* 0x0000001a1d00780c */ /* 0x000fe20004fc1670 */
[-C--:B------:R-:W-:Y:S01]  /*6cc0*/  FMUL R123, R123, R8.reuse ;  /* 0x000000087b7b7220 */ /* 0x080fe20000400000 */
[----:B------:R-:W-:Y:S01]  /*6cd0*/  FMUL R118, R118, R8 ;  /* 0x0000000876767220 */ /* 0x000fe20000400000 */
[----:B-1----:R-:W-:Y:S01]  /*6ce0*/  F2FP.SATFINITE.E5M2.F32.PACK_AB_MERGE_C R25, RZ, R128, RZ ;  /* 0x00000080ff19723e */ /* 0x002fe200048060ff */
[----:B------:R-:W-:Y:S01]  /*6cf0*/  @!P3 STG.E.U8 desc[UR16][R10.64+0x10], R133 ;  /* 0x000010850a00b986 */ /* 0x000fe2000c101110 */
[----:B------:R-:W-:Y:S01]  /*6d00*/  ISETP.LT.OR P3, PT, R29, 0x19, !P0 ;  /* 0x000000191d00780c */ /* 0x000fe20004761670 */
        /* <DEDUP_REMOVED lines=35> */
[----:B------:R-:W-:Y:S01]  /*6f40*/  ISETP.LT.OR P3, PT, R29, 0x29, !P0 ;  /* 0x000000291d00780c */ /* 0x000fe20004761670 */
[-C--:B------:R-:W-:Y:S01]  /*6f50*/  FMUL R111, R111, R8.reuse ;  /* 0x000000086f6f7220 */ /* 0x080fe20000400000 */
[-C--:B------:R-:W-:Y:S01]  /*6f60*/  FMUL R106, R106, R8.reuse ;  /* 0x000000086a6a7220 */ /* 0x080fe20000400000 */
        /* <DEDUP_REMOVED lines=104> */
[----:B------:R-:W-:-:S02]  /*75f0*/  ISETP.LT.OR P3, PT, R29, 0x59, !P0 ;  /* 0x000000591d00780c */ /* 0x000fc40004761670 */
[----:B------:R-:W-:Y:S01]  /*7600*/  F2FP.SATFINITE.E5M2.F32.PACK_AB_MERGE_C R21, RZ, R21, RZ ;  /* 0x00000015ff15723e */ /* 0x000fe200048060ff */
[----:B------:R1:W-:Y:S01]  /*7610*/  @!P4 STG.E.U8 desc[UR16][R10.64+0x51], R25 ;  /* 0x000051190a00c986 */ /* 0x0003e2000c101110 */
[C---:B------:R-:W-:Y:S02]  /*7620*/  ISETP.LT.OR P4, PT, R29.reuse, 0x5a, !P0 ;  /* 0x0000005a1d00780c */ /* 0x040fe40004781670 */
[----:B0-----:R-:W-:Y:S01]  /*7630*/  F2FP.SATFINITE.E5M2.F32.PACK_AB_MERGE_C R7, RZ, R94, RZ ;  /* 0x0000005eff07723e */ /* 0x001fe200048060ff */
[----:B------:R-:W-:Y:S01]  /*7640*/  @!P5 STG.E.U8 desc[UR16][R12.64+0x58], R99 ;  /* 0x000058630c00d986 */ /* 0x000fe2000c101110 */
[C---:B------:R-:W-:Y:S02]  /*7650*/  ISETP.LT.OR P5, PT, R29.reuse, 0x61, !P1 ;  /* 0x000000611d00780c */ /* 0x040fe40004fa1670 */
[----:B------:R-:W-:Y:S01]  /*7660*/  F2FP.SATFINITE.E5M2.F32.PACK_AB_MERGE_C R15, RZ, R15, RZ ;  /* 0x0000000fff0f723e */ /* 0x000fe200048060ff */
[----:B------:R0:W-:Y:S01]  /*7670*/  @!P6 STG.E.U8 desc[UR16][R12.64+0x59], R7 ;  /* 0x000059070c00e986 */ /* 0x0001e2000c101110 */
[----:B------:R-:W-:-:S02]  /*7680*/  ISETP.LT.OR P6, PT, R29, 0x62, !P1 ;  /* 0x000000621d00780c */ /* 0x000fc40004fc1670 */
[----:B------:R-:W-:Y:S01]  /*7690*/  F2FP.SATFINITE.E5M2.F32.PACK_AB_MERGE_C R17, RZ, R17, RZ ;  /* 0x00000011ff11723e */ /* 0x000fe200048060ff */
[----:B------:R-:W-:Y:S01]  /*76a0*/  @!P3 STG.E.U8 desc[UR16][R10.64+0x58], R97 ;  /* 0x000058610a00b986 */ /* 0x000fe2000c101110 */
[----:B-1----:R-:W-:Y:S02]  /*76b0*/  F2FP.SATFINITE.E5M2.F32.PACK_AB_MERGE_C R25, RZ, R92, RZ ;  /* 0x0000005cff19723e */ /* 0x002fe400048060ff */
[----:B------:R-:W-:-:S03]  /*76c0*/  ISETP.LT.OR P3, PT, R29, 0x61, !P0 ;  /* 0x000000611d00780c */ /* 0x000fc60004761670 */
[----:B------:R1:W-:Y:S01]  /*76d0*/  @!P4 STG.E.U8 desc[UR16][R10.64+0x59], R25 ;  /* 0x000059190a00c986 */ /* 0x0003e2000c101110 */
[C---:B------:R-:W-:Y:S02]  /*76e0*/  ISETP.LT.OR P4, PT, R29.reuse, 0x62, !P0 ;  /* 0x000000621d00780c */ /* 0x040fe40004781670 */
[----:B0-----:R-:W-:Y:S01]  /*76f0*/  F2FP.SATFINITE.E5M2.F32.PACK_AB_MERGE_C R7, RZ, R90, RZ ;  /* 0x0000005aff07723e */ /* 0x001fe200048060ff */
[----:B------:R-:W-:Y:S01]  /*7700*/  @!P5 STG.E.U8 desc[UR16][R12.64+0x60], R93 ;  /* 0x0000605d0c00d986 */ /* 0x000fe2000c101110 */
[----:B------:R-:W-:-:S03]  /*7710*/  ISETP.LT.OR P5, PT, R29, 0x69, !P1 ;  /* 0x000000691d00780c */ /* 0x000fc60004fa1670 */
[----:B------:R0:W-:Y:S01]  /*7720*/  @!P6 STG.E.U8 desc[UR16][R12.64+0x61], R7 ;  /* 0x000061070c00e986 */ /* 0x0001e2000c101110 */
[C---:B------:R-:W-:Y:S02]  /*7730*/  ISETP.LT.OR P6, PT, R29.reuse, 0x6a, !P1 ;  /* 0x0000006a1d00780c */ /* 0x040fe40004fc1670 */
[----:B-1----:R-:W-:Y:S01]  /*7740*/  F2FP.SATFINITE.E5M2.F32.PACK_AB_MERGE_C R25, RZ, R88, RZ ;  /* 0x00000058ff19723e */ /* 0x002fe200048060ff */
[----:B------:R-:W-:Y:S01]  /*7750*/  @!P3 STG.E.U8 desc[UR16][R10.64+0x60], R95 ;  /* 0x0000605f0a00b986 */ /* 0x000fe2000c101110 */
        /* <DEDUP_REMOVED lines=11> */
[----:B------:R-:W-:Y:S01]  /*7810*/  @!P4 STG.E.U8 desc[UR16][R10.64+0x69], R25 ;  /* 0x000069190a00c986 */ /* 0x000fe2000c101110 */
[C---:B------:R-:W-:Y:S02]  /*7820*/  ISETP.LT.OR P4, PT, R29.reuse, 0x79, !P1 ;  /* 0x000000791d00780c */ /* 0x040fe40004f81670 */
[C---:B------:R-:W-:Y:S01]  /*7830*/  ISETP.LT.OR P1, PT, R29.reuse, 0x7a, !P1 ;  /* 0x0000007a1d00780c */ /* 0x040fe20004f21670 */
[----:B------:R1:W-:Y:S01]  /*7840*/  @!P5 STG.E.U8 desc[UR16][R12.64+0x70], R23 ;  /* 0x000070170c00d986 */ /* 0x0003e2000c101110 */
[C---:B------:R-:W-:Y:S02]  /*7850*/  ISETP.LT.OR P5, PT, R29.reuse, 0x72, !P0 ;  /* 0x000000721d00780c */ /* 0x040fe400047a1670 */
[----:B0-----:R-:W-:Y:S01]  /*7860*/  F2FP.SATFINITE.E5M2.F32.PACK_AB_MERGE_C R7, RZ, R18, RZ ;  /* 0x00000012ff07723e */ /* 0x001fe200048060ff */
[----:B------:R0:W-:Y:S01]  /*7870*/  @!P6 STG.E.U8 desc[UR16][R12.64+0x71], R19 ;  /* 0x000071130c00e986 */ /* 0x0001e2000c101110 */
[C---:B------:R-:W-:Y:S02]  /*7880*/  ISETP.LT.OR P6, PT, R29.reuse, 0x79, !P0 ;  /* 0x000000791d00780c */ /* 0x040fe400047c1670 */
[----:B------:R-:W-:Y:S01]  /*7890*/  ISETP.LT.OR P0, PT, R29, 0x7a, !P0 ;  /* 0x0000007a1d00780c */ /* 0x000fe20004701670 */
[----:B------:R2:W-:Y:S01]  /*78a0*/  @!P3 STG.E.U8 desc[UR16][R10.64+0x70], R21 ;  /* 0x000070150a00b986 */ /* 0x0005e2000c101110 */
[----:B-1----:R-:W-:-:S05]  /*78b0*/  F2FP.SATFINITE.E5M2.F32.PACK_AB_MERGE_C R23, RZ, R16, RZ ;  /* 0x00000010ff17723e */ /* 0x002fca00048060ff */
[----:B------:R2:W-:Y:S01]  /*78c0*/  @!P5 STG.E.U8 desc[UR16][R10.64+0x71], R7 ;  /* 0x000071070a00d986 */ /* 0x0005e2000c101110 */
[----:B0-----:R-:W-:-:S03]  /*78d0*/  F2FP.SATFINITE.E5M2.F32.PACK_AB_MERGE_C R19, RZ, R14, RZ ;  /* 0x0000000eff13723e */ /* 0x001fc600048060ff */
[----:B------:R2:W-:Y:S04]  /*78e0*/  @!P4 STG.E.U8 desc[UR16][R12.64+0x78], R15 ;  /* 0x0000780f0c00c986 */ /* 0x0005e8000c101110 */
[----:B------:R2:W-:Y:S04]  /*78f0*/  @!P1 STG.E.U8 desc[UR16][R12.64+0x79], R19 ;  /* 0x000079130c009986 */ /* 0x0005e8000c101110 */
[----:B------:R2:W-:Y:S04]  /*7900*/  @!P6 STG.E.U8 desc[UR16][R10.64+0x78], R17 ;  /* 0x000078110a00e986 */ /* 0x0005e8000c101110 */
[----:B------:R2:W-:Y:S02]  /*7910*/  @!P0 STG.E.U8 desc[UR16][R10.64+0x79], R23 ;  /* 0x000079170a008986 */ /* 0x0005e4000c101110 */
.L_x_168:
[----:B------:R-:W-:Y:S05]  /*7920*/  BSYNC B0 ;  /* 0x0000000000007941 */ /* 0x000fea0003800000 */
.L_x_38:
[----:B------:R-:W-:Y:S01]  /*7930*/  ULDC UR6, c[0x0][0xc] ;  /* 0x0000030000067ab9 */ /* 0x000fe20000000800 */
[----:B------:R-:W-:Y:S01]  /*7940*/  ULDC UR7, c[0x0][0x10] ;  /* 0x0000040000077ab9 */ /* 0x000fe20000000800 */
[----:B0-2--5:R-:W0:Y:S01]  /*7950*/  LDC R7, c[0x0][0x14] ;  /* 0x00000500ff077b82 */ /* 0x025e220000000800 */
[----:B------:R-:W-:Y:S01]  /*7960*/  UIMAD.WIDE.U32 UR6, UR6, UR7, URZ ;  /* 0x00000007060672a5 */ /* 0x000fe2000f8e003f */
[----:B----4-:R-:W-:Y:S01]  /*7970*/  PRMT R10, RZ, 0x7610, R10 ;  /* 0x00007610ff0a7816 */ /* 0x010fe2000000000a */
[----:B------:R-:W-:-:S04]  /*7980*/  IMAD.MOV.U32 R11, RZ, RZ, -0x1 ;  /* 0xffffffffff0b7424 */ /* 0x000fc800078e00ff */
[----:B0-----:R-:W-:-:S04]  /*7990*/  IMAD.WIDE.U32 R2, R7, UR6, R2 ;  /* 0x0000000607027c25 */ /* 0x001fc8000f8e0002 */
[----:B------:R-:W-:Y:S01]  /*79a0*/  IMAD R7, R7, UR7, RZ ;  /* 0x0000000707077c24 */ /* 0x000fe2000f8e02ff */
[----:B------:R-:W-:Y:S02]  /*79b0*/  ULDC.64 UR6, c[0x0][0x650] ;  /* 0x0001940000067ab9 */ /* 0x000fe40000000a00 */
[----:B------:R-:W-:Y:S01]  /*79c0*/  ISETP.GE.U32.AND P0, PT, R2, UR6, PT ;  /* 0x0000000602007c0c */ /* 0x000fe2000bf06070 */
[----:B------:R-:W-:Y:S02]  /*79d0*/  IMAD.IADD R3, R3, 0x1, R7 ;  /* 0x0000000103037824 */ /* 0x000fe400078e0207 */
[----:B------:R-:W-:-:S03]  /*79e0*/  IMAD.MOV.U32 R7, RZ, RZ, -0x1 ;  /* 0xffffffffff077424 */ /* 0x000fc600078e00ff */
[----:B------:R-:W-:-:S13]  /*79f0*/  ISETP.GE.U32.AND.EX P0, PT, R3, UR7, PT, P0 ;  /* 0x0000000703007c0c */ /* 0x000fda000bf06100 */
[----:B------:R-:W-:Y:S05]  /*7a00*/  @P0 BRA `(.L_x_169) ;  /* 0x0000000400600947 */ /* 0x000fea0003800000 */
[----:B------:R-:W0:Y:S01]  /*7a10*/  S2R R22, SR_CTAID.X ;  /* 0x0000000000167919 */ /* 0x000e220000002500 */
[----:B------:R-:W2:Y:S01]  /*7a20*/  LDC.64 R16, c[0x0][0x628] ;  /* 0x00018a00ff107b82 */ /* 0x000ea20000000a00 */
[----:B------:R-:W-:Y:S01]  /*7a30*/  ULDC UR6, c[0x0][0x150] ;  /* 0x0000540000067ab9 */ /* 0x000fe20000000800 */
[----:B------:R-:W-:Y:S01]  /*7a40*/  IMAD.MOV.U32 R14, RZ, RZ, R2 ;  /* 0x000000ffff0e7224 */ /* 0x000fe200078e0002 */
[----:B------:R-:W4:Y:S01]  /*7a50*/  S2R R24, SR_CTAID.Y ;  /* 0x0000000000187919 */ /* 0x000f220000002600 */
[----:B------:R-:W-:-:S04]  /*7a60*/  IMAD.MOV.U32 R15, RZ, RZ, R3 ;  /* 0x000000ffff0f7224 */ /* 0x000fc800078e0003 */
[----:B------:R-:W1:Y:S08]  /*7a70*/  LDC R25, c[0x0][0x144] ;  /* 0x00005100ff197b82 */ /* 0x000e700000000800 */
[----:B------:R-:W1:Y:S08]  /*7a80*/  LDC R18, c[0x0][0x630] ;  /* 0x00018c00ff127b82 */ /* 0x000e700000000800 */
[----:B------:R-:W1:Y:S01]  /*7a90*/  LDC.64 R20, c[0x0][0x620] ;  /* 0x00018800ff147b82 */ /* 0x000e620000000a00 */
[----:B--2---:R-:W-:-:S04]  /*7aa0*/  ISETP.NE.U32.AND P0, PT, R16, RZ, PT ;  /* 0x000000ff1000720c */ /* 0x004fc80003f05070 */
[----:B------:R-:W-:Y:S02]  /*7ab0*/  ISETP.NE.AND.EX P0, PT, R17, RZ, PT, P0 ;  /* 0x000000ff1100720c */ /* 0x000fe40003f05300 */
[----:B0-----:R-:W-:-:S05]  /*7ac0*/  I2FP.F32.U32 R7, R22 ;  /* 0x0000001600077245 */ /* 0x001fca0000201000 */
[----:B------:R-:W-:-:S04]  /*7ad0*/  FMUL R7, R7, UR6 ;  /* 0x0000000607077c20 */ /* 0x000fc80008400000 */
[----:B------:R0:W2:Y:S02]  /*7ae0*/  F2I.U32.TRUNC.NTZ R23, R7 ;  /* 0x0000000700177305 */ /* 0x0000a4000020f000 */
[----:B----4-:R-:W-:Y:S05]  /*7af0*/  @!P0 BRA `(.L_x_170) ;  /* 0x0000000000288947 */ /* 0x010fea0003800000 */
[----:B0-----:R-:W0:Y:S02]  /*7b00*/  LDC R7, c[0x0][0x634] ;  /* 0x00018d00ff077b82 */ /* 0x001e240000000800 */
        /* <DEDUP_REMOVED lines=9> */
.L_x_170:
[-CC-:B-1----:R-:W-:Y:S01]  /*7ba0*/  SHF.R.U64 R19, R14, R18.reuse, R15.reuse ;  /* 0x000000120e137219 */ /* 0x182fe2000000120f */
[----:B------:R-:W1:Y:S01]  /*7bb0*/  LDC.64 R30, c[0x0][0x640] ;  /* 0x00019000ff1e7b82 */ /* 0x000e620000000a00 */
[----:B0-----:R-:W-:Y:S01]  /*7bc0*/  SHF.R.U32.HI R7, RZ, R18, R15 ;  /* 0x00000012ff077219 */ /* 0x001fe2000001160f */
[----:B--2---:R-:W-:Y:S01]  /*7bd0*/  IMAD.MOV R23, RZ, RZ, -R23 ;  /* 0x000000ffff177224 */ /* 0x004fe200078e0a17 */
[----:B------:R-:W-:Y:S01]  /*7be0*/  IADD3 R13, P0, RZ, -R19, RZ ;  /* 0x80000013ff0d7210 */ /* 0x000fe20007f1e0ff */
[----:B------:R-:W-:Y:S02]  /*7bf0*/  ULDC UR6, c[0x0][0x154] ;  /* 0x0000550000067ab9 */ /* 0x000fe40000000800 */
[----:B------:R-:W-:Y:S02]  /*7c00*/  IMAD R25, R25, R23, R22 ;  /* 0x0000001719197224 */ /* 0x000fe400078e0216 */
[----:B------:R-:W0:Y:S01]  /*7c10*/  LDC R14, c[0x0][0x618] ;  /* 0x00018600ff0e7b82 */ /* 0x000e220000000800 */
[----:B------:R-:W-:-:S02]  /*7c20*/  IMAD.X R7, RZ, RZ, ~R7, P0 ;  /* 0x000000ffff077224 */ /* 0x000fc400000e0e07 */
[----:B------:R-:W-:-:S04]  /*7c30*/  IMAD.WIDE.U32 R10, R13, R20, R2 ;  /* 0x000000140d0a7225 */ /* 0x000fc800078e0002 */
[----:B------:R-:W-:Y:S01]  /*7c40*/  IMAD R12, R7, R20, RZ ;  /* 0x00000014070c7224 */ /* 0x000fe200078e02ff */
[----:B---3--:R-:W2:Y:S03]  /*7c50*/  LDC R26, c[0x0][0x608] ;  /* 0x00018200ff1a7b82 */ /* 0x008ea60000000800 */
[----:B------:R-:W-:Y:S02]  /*7c60*/  IMAD R7, R13, R21, R12 ;  /* 0x000000150d077224 */ /* 0x000fe400078e020c */
[----:B------:R-:W-:Y:S02]  /*7c70*/  IMAD.MOV.U32 R13, RZ, RZ, 0x1 ;  /* 0x00000001ff0d7424 */ /* 0x000fe400078e00ff */
[----:B------:R-:W-:Y:S01]  /*7c80*/  IMAD.IADD R7, R11, 0x1, R7 ;  /* 0x000000010b077824 */ /* 0x000fe200078e0207 */
[----:B------:R-:W3:Y:S01]  /*7c90*/  LDC R28, c[0x0][0x658] ;  /* 0x00019600ff1c7b82 */ /* 0x000ee20000000800 */
[----:B------:R-:W-:-:S02]  /*7ca0*/  I2FP.F32.U32 R11, R24 ;  /* 0x00000018000b7245 */ /* 0x000fc40000201000 */
[----:B-1----:R-:W-:-:S03]  /*7cb0*/  ISETP.NE.U32.AND P0, PT, R30, RZ, PT ;  /* 0x000000ff1e00720c */ /* 0x002fc60003f05070 */
[----:B------:R-:W-:Y:S01]  /*7cc0*/  FMUL R12, R11, UR6 ;  /* 0x000000060b0c7c20 */ /* 0x000fe20008400000 */
[----:B------:R-:W-:Y:S01]  /*7cd0*/  ISETP.NE.AND.EX P0, PT, R31, RZ, PT, P0 ;  /* 0x000000ff1f00720c */ /* 0x000fe20003f05300 */
[----:B------:R-:W1:Y:S01]  /*7ce0*/  LDC R23, c[0x0][0x148] ;  /* 0x00005200ff177b82 */ /* 0x000e620000000800 */
[-CC-:B0-----:R-:W-:Y:S01]  /*7cf0*/  SHF.R.U64 R18, R10, R14.reuse, R7.reuse ;  /* 0x0000000e0a127219 */ /* 0x181fe20000001207 */
[----:B------:R0:W4:Y:S01]  /*7d00*/  F2I.U32.TRUNC.NTZ R20, R12 ;  /* 0x0000000c00147305 */ /* 0x000122000020f000 */
[----:B------:R-:W-:Y:S01]  /*7d10*/  SHF.R.U32.HI R7, RZ, R14, R7 ;  /* 0x0000000eff077219 */ /* 0x000fe20000011607 */
[----:B------:R-:W-:-:S04]  /*7d20*/  IMAD.MOV.U32 R11, RZ, RZ, -0x1 ;  /* 0xffffffffff0b7424 */ /* 0x000fc800078e00ff */
[----:B------:R-:W0:Y:S01]  /*7d30*/  LDC R22, c[0x0][0x600] ;  /* 0x00018000ff167b82 */ /* 0x000e220000000800 */
[-CC-:B--2---:R-:W-:Y:S02]  /*7d40*/  SHF.R.U64 R16, R18, R26.reuse, R7.reuse ;  /* 0x0000001a12107219 */ /* 0x184fe40000001207 */
[----:B------:R-:W-:-:S05]  /*7d50*/  SHF.R.U32.HI R7, RZ, R26, R7 ;  /* 0x0000001aff077219 */ /* 0x000fca0000011607 */
[----:B------:R-:W2:Y:S01]  /*7d60*/  LDC R29, c[0x0][0x648] ;  /* 0x00019200ff1d7b82 */ /* 0x000ea20000000800 */
[-C--:B---3--:R-:W-:Y:S02]  /*7d70*/  SHF.L.U32 R10, R11, R28.reuse, RZ ;  /* 0x0000001c0b0a7219 */ /* 0x088fe400000006ff */
[--C-:B------:R-:W-:Y:S02]  /*7d80*/  SHF.R.U64 R21, R16, R28, R7.reuse ;  /* 0x0000001c10157219 */ /* 0x100fe40000001207 */
[----:B------:R-:W-:Y:S02]  /*7d90*/  LOP3.LUT R27, RZ, R10, RZ, 0x33, !PT ;  /* 0x0000000aff1b7212 */ /* 0x000fe400078e33ff */
[-C--:B------:R-:W-:Y:S01]  /*7da0*/  SHF.R.U32.HI R11, RZ, R28.reuse, R7 ;  /* 0x0000001cff0b7219 */ /* 0x080fe20000011607 */
[----:B------:R-:W3:Y:S01]  /*7db0*/  LDC R32, c[0x0][0x638] ;  /* 0x00018e00ff207b82 */ /* 0x000ee20000000800 */
[----:B------:R-:W-:Y:S01]  /*7dc0*/  SHF.L.U32 R26, R13, R28, RZ ;  /* 0x0000001c0d1a7219 */ /* 0x000fe200000006ff */
[----:B------:R-:W-:-:S06]  /*7dd0*/  IMAD.MOV.U32 R10, RZ, RZ, R21 ;  /* 0x000000ffff0a7224 */ /* 0x000fcc00078e0015 */
[----:B------:R-:W0:Y:S01]  /*7de0*/  LDC R33, c[0x0][0x610] ;  /* 0x00018400ff217b82 */ /* 0x000e220000000800 */
[----:B----4-:R-:W-:Y:S05]  /*7df0*/  @!P0 BRA `(.L_x_171) ;  /* 0x0000000000288947 */ /* 0x010fea0003800000 */
[----:B------:R-:W4:Y:S02]  /*7e00*/  LDC R10, c[0x0][0x64c] ;  /* 0x00019300ff0a7b82 */ /* 0x000f240000000800 */
[----:B----4-:R-:W-:-:S05]  /*7e10*/  IADD3 R7, P0, R21, R10, RZ ;  /* 0x0000000a15077210 */ /* 0x010fca0007f1e0ff */
[----:B------:R-:W-:-:S04]  /*7e20*/  IMAD.X R17, RZ, RZ, R11, P0 ;  /* 0x000000ffff117224 */ /* 0x000fc800000e060b */
[----:B------:R-:W-:-:S04]  /*7e30*/  IMAD.WIDE.U32 R10, R17, R30, RZ ;  /* 0x0000001e110a7225 */ /* 0x000fc800078e00ff */
[----:B0-----:R-:W-:-:S04]  /*7e40*/  IMAD.WIDE.U32 R12, P0, R7, R31, R10 ;  /* 0x0000001f070c7225 */ /* 0x001fc8000780000a */
[----:B------:R-:W-:-:S04]  /*7e50*/  IMAD.WIDE.U32 R10, R7, R30, RZ ;  /* 0x0000001e070a7225 */ /* 0x000fc800078e00ff */
[----:B------:R-:W-:Y:S01]  /*7e60*/  IMAD.X R15, RZ, RZ, RZ, P0 ;  /* 0x000000ffff0f7224 */ /* 0x000fe200000e06ff */
[----:B------:R-:W-:Y:S01]  /*7e70*/  IADD3 RZ, P0, R11, R12, RZ ;  /* 0x0000000c0bff7210 */ /* 0x000fe20007f1e0ff */
[----:B------:R-:W-:-:S04]  /*7e80*/  IMAD.MOV.U32 R14, RZ, RZ, R13 ;  /* 0x000000ffff0e7224 */ /* 0x000fc800078e000d */
[----:B------:R-:W-:-:S08]  /*7e90*/  IMAD.WIDE.U32.X R10, R17, R31, R14, P0 ;  /* 0x0000001f110a7225 */ /* 0x000fd000000e040e */
.L_x_171:
[----:B--2---:R-:W-:Y:S01]  /*7ea0*/  SHF.R.U64 R7, R10, R29, R11 ;  /* 0x0000001d0a077219 */ /* 0x004fe2000000120b */
[----:B0-----:R-:W-:Y:S01]  /*7eb0*/  VIADD R11, R22, 0xffffffff ;  /* 0xffffffff160b7836 */ /* 0x001fe20000000000 */
[----:B------:R-:W-:Y:S01]  /*7ec0*/  LOP3.LUT R28, R16, R27, RZ, 0xc0, !PT ;  /* 0x0000001b101c7212 */ /* 0x000fe200078ec0ff */
[----:B------:R-:W-:Y:S02]  /*7ed0*/  IMAD.MOV R20, RZ, RZ, -R20 ;  /* 0x000000ffff147224 */ /* 0x000fe400078e0a14 */
[----:B------:R-:W-:Y:S01]  /*7ee0*/  IMAD.MOV R10, RZ, RZ, -R7 ;  /* 0x000000ffff0a7224 */ /* 0x000fe200078e0a07 */
[----:B------:R-:W-:Y:S01]  /*7ef0*/  LOP3.LUT R18, R18, R11, RZ, 0xc0, !PT ;  /* 0x0000000b12127212 */ /* 0x000fe200078ec0ff */
[----:B------:R-:W-:Y:S02]  /*7f00*/  IMAD R28, R26, R7, R28 ;  /* 0x000000071a1c7224 */ /* 0x000fe400078e021c */
[----:B-1----:R-:W-:Y:S02]  /*7f10*/  @P2 IMAD R25, R23, R20, R24 ;  /* 0x0000001417192224 */ /* 0x002fe400078e0218 */
[----:B---3--:R-:W-:-:S02]  /*7f20*/  IMAD R7, R10, R32, R21 ;  /* 0x000000200a077224 */ /* 0x008fc400078e0215 */
[----:B------:R-:W-:Y:S02]  /*7f30*/  IMAD R28, R28, R33, R25 ;  /* 0x000000211c1c7224 */ /* 0x000fe400078e0219 */
[----:B------:R-:W-:Y:S02]  /*7f40*/  IMAD R7, R7, R22, R18 ;  /* 0x0000001607077224 */ /* 0x000fe400078e0212 */
[----:B------:R-:W-:-:S03]  /*7f50*/  IMAD.MOV.U32 R10, RZ, RZ, 0x1 ;  /* 0x00000001ff0a7424 */ /* 0x000fc600078e00ff */
[----:B------:R-:W-:Y:S02]  /*7f60*/  SEL R11, R7, R28, !P2 ;  /* 0x0000001c070b7207 */ /* 0x000fe40005000000 */
[----:B------:R-:W-:Y:S01]  /*7f70*/  SEL R28, R28, R7, !P2 ;  /* 0x000000071c1c7207 */ /* 0x000fe20005000000 */
[----:B------:R-:W-:-:S07]  /*7f80*/  IMAD.MOV.U32 R7, RZ, RZ, R19 ;  /* 0x000000ffff077224 */ /* 0x000fce00078e0013 */
.L_x_169:
[----:B------:R-:W-:Y:S01]  /*7f90*/  LOP3.LUT P0, RZ, R10, 0xff, RZ, 0xc0, !PT ;  /* 0x000000ff0aff7812 */ /* 0x000fe2000780c0ff */
[----:B------:R-:W-:-:S12]  /*7fa0*/  IMAD.MOV.U32 R10, RZ, RZ, R28 ;  /* 0x000000ffff0a7224 */ /* 0x000fd800078e001c */
[----:B------:R-:W-:Y:S05]  /*7fb0*/  @P0 BRA `(.L_x_172) ;  /* 0xffffff9000e00947 */ /* 0x000fea000383ffff */
[----:B------:R-:W-:Y:S05]  /*7fc0*/  EXIT ;  /* 0x000000000000794d */ /* 0x000fea0003800000 */
.L_x_8:
[----:B-1----:R-:W-:Y:S01]  /*7fd0*/  ULDC.64 UR4, c[0x0][0x650] ;  /* 0x0001940000047ab9 */ /* 0x002fe20000000a00 */
        /* <DEDUP_REMOVED lines=25> */
.L_x_174:
[----:B------:R-:W0:Y:S01]  /*8170*/  LDC.64 R28, c[0x0][0x640] ;  /* 0x00019000ff1c7b82 */ /* 0x000e220000000a00 */
[-CC-:B------:R-:W-:Y:S01]  /*8180*/  SHF.R.U64 R21, R16, R6.reuse, R17.reuse ;  /* 0x0000000610157219 */ /* 0x180fe20000001211 */
[----:B------:R-:W-:Y:S01]  /*8190*/  IMAD.MOV.U32 R31, RZ, RZ, 0x1 ;  /* 0x00000001ff1f7424 */ /* 0x000fe200078e00ff */
[----:B------:R-:W-:Y:S02]  /*81a0*/  SHF.R.U32.HI R5, RZ, R6, R17 ;  /* 0x00000006ff057219 */ /* 0x000fe40000011611 */
        /* <DEDUP_REMOVED lines=9> */
[----:B0-----:R-:W-:Y:S01]  /*8240*/  ISETP.NE.U32.AND P0, PT, R28, RZ, PT ;  /* 0x000000ff1c00720c */ /* 0x001fe20003f05070 */
[----:B------:R-:W-:-:S03]  /*8250*/  IMAD.MOV.U32 R11, RZ, RZ, -0x1 ;  /* 0xffffffffff0b7424 */ /* 0x000fc600078e00ff */
[----:B------:R-:W-:Y:S02]  /*8260*/  ISETP.NE.AND.EX P0, PT, R29, RZ, PT, P0 ;  /* 0x000000ff1d00720c */ /* 0x000fe40003f05300 */
[----:B------:R-:W0:Y:S01]  /*8270*/  LDC R24, c[0x0][0x600] ;  /* 0x00018000ff187b82 */ /* 0x000e220000000800 */
[-CC-:B-1----:R-:W-:Y:S02]  /*8280*/  SHF.R.U64 R18, R10, R14.reuse, R5.reuse ;  /* 0x0000000e0a127219 */ /* 0x182fe40000001205 */
[----:B------:R-:W-:-:S05]  /*8290*/  SHF.R.U32.HI R5, RZ, R14, R5 ;  /* 0x0000000eff057219 */ /* 0x000fca0000011605 */
        /* <DEDUP_REMOVED lines=21> */
.L_x_175:
[----:B-1----:R-:W-:Y:S01]  /*83f0*/  SHF.R.U64 R6, R10, R25, R11 ;  /* 0x000000190a067219 */ /* 0x002fe2000000120b */
[----:B0-----:R-:W-:Y:S01]  /*8400*/  VIADD R11, R24, 0xffffffff ;  /* 0xffffffff180b7836 */ /* 0x001fe20000000000 */
[----:B------:R-:W-:Y:S01]  /*8410*/  SHF.L.U32 R9, R31, R26, RZ ;  /* 0x0000001a1f097219 */ /* 0x000fe200000006ff */
[----:B------:R-:W-:Y:S01]  /*8420*/  @P2 IMAD R12, R13, R20, R8 ;  /* 0x000000140d0c2224 */ /* 0x000fe200078e0208 */
[----:B------:R-:W-:Y:S01]  /*8430*/  LOP3.LUT R5, R22, R33, RZ, 0xc0, !PT ;  /* 0x0000002116057212 */ /* 0x000fe200078ec0ff */
[----:B------:R-:W-:Y:S01]  /*8440*/  IMAD.MOV R10, RZ, RZ, -R6 ;  /* 0x000000ffff0a7224 */ /* 0x000fe200078e0a06 */
[----:B------:R-:W-:Y:S01]  /*8450*/  LOP3.LUT R18, R18, R11, RZ, 0xc0, !PT ;  /* 0x0000000b12127212 */ /* 0x000fe200078ec0ff */
[----:B------:R-:W-:Y:S02]  /*8460*/  IMAD.MOV.U32 R8, RZ, RZ, 0x1 ;  /* 0x00000001ff087424 */ /* 0x000fe400078e00ff */
[----:B------:R-:W-:Y:S02]  /*8470*/  IMAD R9, R9, R6, R5 ;  /* 0x0000000609097224 */ /* 0x000fe400078e0205 */
[----:B--2---:R-:W-:-:S02]  /*8480*/  IMAD R5, R10, R27, R23 ;  /* 0x0000001b0a057224 */ /* 0x004fc400078e0217 */
[----:B---3--:R-:W-:Y:S02]  /*8490*/  IMAD R6, R9, R30, R12 ;  /* 0x0000001e09067224 */ /* 0x008fe400078e020c */
[----:B------:R-:W-:Y:S01]  /*84a0*/  IMAD R9, R5, R24, R18 ;  /* 0x0000001805097224 */ /* 0x000fe200078e0212 */
[----:B------:R-:W-:Y:S01]  /*84b0*/  PRMT R5, R8, 0x7610, R5 ;  /* 0x0000761008057816 */ /* 0x000fe20000000005 */
[----:B------:R-:W-:-:S03]  /*84c0*/  IMAD.MOV.U32 R16, RZ, RZ, R21 ;  /* 0x000000ffff107224 */ /* 0x000fc600078e0015 */
[----:B------:R-:W-:Y:S02]  /*84d0*/  SEL R17, R9, R6, !P2 ;  /* 0x0000000609117207 */ /* 0x000fe40005000000 */
[----:B------:R-:W-:-:S07]  /*84e0*/  SEL R6, R6, R9, !P2 ;  /* 0x0000000906067207 */ /* 0x000fce0005000000 */
.L_x_173:
[----:B------:R-:W-:-:S08]  /*84f0*/  NOP ;  /* 0x0000000000007918 */ /* 0x000fd00000000000 */
[----:B------:R-:W0:-:S00]  /*8500*/  USETMAXREG.DEALLOC.CTAPOOL 0x28 ;  /* 0x00000028000079c8 */ /* 0x000e0000080e0500 */
[----:B0-----:R-:W-:-:S13]  /*8510*/  ISETP.NE.AND P0, PT, R7, RZ, PT ;  /* 0x000000ff0700720c */ /* 0x001fda0003f05270 */
[----:B------:R-:W-:Y:S05]  /*8520*/  @P0 EXIT ;  /* 0x000000000000094d */ /* 0x000fea0003800000 */
[----:B------:R-:W-:Y:S01]  /*8530*/  LOP3.LUT P0, RZ, R5, 0xff, RZ, 0xc0, !PT ;  /* 0x000000ff05ff7812 */ /* 0x000fe2000780c0ff */
[----:B------:R-:W-:Y:S02]  /*8540*/  IMAD.MOV.U32 R5, RZ, RZ, 0x1 ;  /* 0x00000001ff057424 */ /* 0x000fe400078e00ff */
[----:B------:R-:W-:-:S10]  /*8550*/  IMAD.MOV.U32 R12, RZ, RZ, RZ ;  /* 0x000000ffff0c7224 */ /* 0x000fd400078e00ff */
[----:B------:R-:W-:Y:S05]  /*8560*/  @!P0 BRA `(.L_x_176) ;  /* 0x0000000c00748947 */ /* 0x000fea0003800000 */
[----:B------:R-:W0:Y:S01]  /*8570*/  LDC R5, c[0x0][0x28c] ;  /* 0x0000a300ff057b82 */ /* 0x000e220000000800 */
[----:B------:R-:W-:Y:S01]  /*8580*/  UMOV UR14, 0x1 ;  /* 0x00000001000e7882 */ /* 0x000fe20000000000 */
[----:B------:R-:W-:Y:S01]  /*8590*/  ULDC UR9, c[0x0][0xc] ;  /* 0x0000030000097ab9 */ /* 0x000fe20000000800 */
[----:B------:R-:W-:Y:S01]  /*85a0*/  ULDC UR12, c[0x0][0x10] ;  /* 0x00000400000c7ab9 */ /* 0x000fe20000000800 */
[----:B------:R-:W-:Y:S01]  /*85b0*/  ULDC UR5, c[0x0][0x658] ;  /* 0x0001960000057ab9 */ /* 0x000fe20000000800 */
[----:B------:R-:W-:Y:S01]  /*85c0*/  UMOV UR7, 0xffffffff ;  /* 0xffffffff00077882 */ /* 0x000fe20000000000 */
[----:B------:R-:W-:Y:S01]  /*85d0*/  BSSY B0, `(.L_x_176) ;  /* 0x00000d6000007945 */ /* 0x000fe20003800000 */
[----:B------:R-:W-:Y:S01]  /*85e0*/  USHF.L.U32 UR7, UR7, UR5, URZ ;  /* 0x0000000507077299 */ /* 0x000fe2000800063f */
[----:B------:R-:W1:Y:S01]  /*85f0*/  S2UR UR8, SR_CgaCtaId ;  /* 0x00000000000879c3 */ /* 0x000e620000008800 */
[----:B------:R-:W-:Y:S01]  /*8600*/  USHF.L.U32 UR5, UR14, UR5, URZ ;  /* 0x000000050e057299 */ /* 0x000fe2000800063f */
[----:B------:R-:W-:Y:S01]  /*8610*/  IMAD.MOV.U32 R14, RZ, RZ, 0x1 ;  /* 0x00000001ff0e7424 */ /* 0x000fe200078e00ff */
[----:B------:R-:W-:Y:S01]  /*8620*/  LOP3.LUT R15, R4, 0x2, RZ, 0xfc, !PT ;  /* 0x00000002040f7812 */ /* 0x000fe200078efcff */
[----:B------:R-:W-:Y:S01]  /*8630*/  IMAD.MOV.U32 R12, RZ, RZ, RZ ;  /* 0x000000ffff0c7224 */ /* 0x000fe200078e00ff */
[----:B------:R-:W-:Y:S01]  /*8640*/  ULDC UR4, c[0x0][0x600] ;  /* 0x0001800000047ab9 */ /* 0x000fe20000000800 */
[----:B------:R-:W-:Y:S01]  /*8650*/  UMOV UR15, 0x5 ;  /* 0x00000005000f7882 */ /* 0x000fe20000000000 */
[----:B------:R-:W-:-:S02]  /*8660*/  UIADD3 UR4, UR4, -0x1, URZ ;  /* 0xffffffff04047890 */ /* 0x000fc4000fffe03f */
[----:B------:R-:W-:Y:S01]  /*8670*/  ULOP3.LUT UR7, URZ, UR7, URZ, 0x33, !UPT ;  /* 0x000000073f077292 */ /* 0x000fe2000f8e333f */
[----:B------:R-:W-:Y:S01]  /*8680*/  ULDC.64 UR30, c[0x0][0x198] ;  /* 0x00006600001e7ab9 */ /* 0x000fe20000000a00 */
[----:B0-----:R-:W-:-:S05]  /*8690*/  VIADD R5, R5, 0x3f ;  /* 0x0000003f05057836 */ /* 0x001fca0000000000 */
[----:B------:R-:W-:Y:S01]  /*86a0*/  SHF.R.S32.HI R8, RZ, 0x1f, R5 ;  /* 0x0000001fff087819 */ /* 0x000fe20000011405 */
[----:B-1----:R-:W-:-:S03]  /*86b0*/  ULOP3.LUT UR10, UR8, 0x1, URZ, 0xc0, !UPT ;  /* 0x00000001080a7892 */ /* 0x002fc6000f8ec03f */
[----:B------:R-:W-:Y:S01]  /*86c0*/  LEA.HI R8, R8, R5, RZ, 0x6 ;  /* 0x0000000508087211 */ /* 0x000fe200078f30ff */
[----:B------:R-:W-:Y:S01]  /*86d0*/  USHF.R.U32.HI UR28, URZ, 0x1, UR8 ;  /* 0x000000013f1c7899 */ /* 0x000fe20008011608 */
[----:B------:R-:W-:Y:S01]  /*86e0*/  IMAD.MOV.U32 R5, RZ, RZ, 0x1 ;  /* 0x00000001ff057424 */ /* 0x000fe200078e00ff */
[----:B------:R-:W-:Y:S01]  /*86f0*/  USHF.L.U32 UR6, UR8, 0x6, URZ ;  /* 0x0000000608067899 */ /* 0x000fe2000800063f */
[----:B------:R-:W-:Y:S01]  /*8700*/  SHF.R.S32.HI R11, RZ, 0x6, R8 ;  /* 0x00000006ff0b7819 */ /* 0x000fe20000011408 */
[----:B------:R-:W-:Y:S02]  /*8710*/  USHF.L.U32 UR27, UR8, 0xc, URZ ;  /* 0x0000000c081b7899 */ /* 0x000fe4000800063f */
[----:B------:R-:W-:Y:S02]  /*8720*/  ULOP3.LUT UR8, UR8, 0xfffffffe, URZ, 0xc0, !UPT ;  /* 0xfffffffe08087892 */ /* 0x000fe4000f8ec03f */
[----:B------:R-:W-:Y:S01]  /*8730*/  UISETP.GT.U32.AND UP0, UPT, UR10, 0xffff, UPT ;  /* 0x0000ffff0a00788c */ /* 0x000fe2000bf04070 */
[----:B------:R-:W-:Y:S01]  /*8740*/  VIADD R10, R11, 0x1 ;  /* 0x000000010b0a7836 */ /* 0x000fe20000000000 */
[----:B------:R-:W-:-:S02]  /*8750*/  USHF.L.U32 UR13, UR14, UR8, URZ ;  /* 0x000000080e0d7299 */ /* 0x000fc4000800063f */
[----:B------:R-:W-:Y:S02]  /*8760*/  ULOP3.LUT UR11, UR8, 0x1, URZ, 0xfc, !UPT ;  /* 0x00000001080b7892 */ /* 0x000fe4000f8efc3f */
[----:B------:R-:W-:Y:S02]  /*8770*/  UIMAD.WIDE.U32 UR8, UR9, UR12, URZ ;  /* 0x0000000c090872a5 */ /* 0x000fe4000f8e003f */
[----:B------:R-:W-:Y:S01]  /*8780*/  USEL UR10, UR10, 0xffff, !UP0 ;  /* 0x0000ffff0a0a7887 */ /* 0x000fe2000c000000 */
[----:B------:R-:W-:Y:S01]  /*8790*/  ULDC UR12, c[0x0][0x14] ;  /* 0x00000500000c7ab9 */ /* 0x000fe20000000800 */
[----:B------:R-:W-:Y:S02]  /*87a0*/  USHF.L.U32 UR11, UR14, UR11, URZ ;  /* 0x0000000b0e0b7299 */ /* 0x000fe4000800063f */
[----:B------:R-:W-:Y:S02]  /*87b0*/  UIMAD.WIDE.U32 UR24, UR8, UR12, URZ ;  /* 0x0000000c081872a5 */ /* 0x000fe4000f8e003f */
[----:B------:R-:W-:-:S02]  /*87c0*/  UIMAD UR14, UR9, UR12, URZ ;  /* 0x0000000c090e72a4 */ /* 0x000fc4000f8e023f */
[----:B------:R-:W-:Y:S02]  /*87d0*/  ULOP3.LUT UR10, UR10, 0xffff, URZ, 0xc0, !UPT ;  /* 0x0000ffff0a0a7892 */ /* 0x000fe4000f8ec03f */
[----:B------:R-:W-:Y:S02]  /*87e0*/  ULOP3.LUT UR6, UR6, 0x40, URZ, 0xc0, !UPT ;  /* 0x0000004006067892 */ /* 0x000fe4000f8ec03f */
[----:B------:R-:W-:Y:S02]  /*87f0*/  ULOP3.LUT UR13, UR13, UR11, URZ, 0xfc, !UPT ;  /* 0x0000000b0d0d7292 */ /* 0x000fe4000f8efc3f */
[----:B------:R-:W-:Y:S02]  /*8800*/  UIADD3 UR14, UR25, UR14, URZ ;  /* 0x0000000e190e7290 */ /* 0x000fe4000fffe03f */
[----:B------:R-:W-:-:S12]  /*8810*/  USHF.L.U32 UR15, UR15, UR10, URZ ;  /* 0x0000000a0f0f7299 */ /* 0x000fd8000800063f */
.L_x_187:
[----:B------:R-:W-:-:S03]  /*8820*/  UMOV UR8, 0xffffffff ;  /* 0xffffffff00087882 */ /* 0x000fc60000000000 */
[----:B------:R-:W-:Y:S05]  /*8830*/  BRA.DIV UR8, `(.L_x_177) ;  /* 0x0000001608187947 */ /* 0x000fea000b800000 */
[----:B------:R-:W-:-:S13]  /*8840*/  ELECT P0, URZ, PT ;  /* 0x00000000003f782f */ /* 0x000fda0003800000 */
.L_x_208:
[----:B------:R-:W0:Y:S01]  /*8850*/  LDC R7, c[0x0][0x28c] ;  /* 0x0000a300ff077b82 */ /* 0x000e220000000800 */
[----:B------:R-:W-:Y:S01]  /*8860*/  BSSY B1, `(.L_x_178) ;  /* 0x000003b000017945 */ /* 0x000fe20003800000 */
[----:B0-----:R-:W-:-:S13]  /*8870*/  ISETP.LT.OR P0, PT, R7, 0x1, !P0 ;  /* 0x000000010700780c */ /* 0x001fda0004701670 */
[----:B------:R-:W-:Y:S05]  /*8880*/  @P0 BRA `(.L_x_179) ;  /* 0x0000000000e00947 */ /* 0x000fea0003800000 */
[----:B------:R-:W-:Y:S01]  /*8890*/  LEA R9, R6, UR28, 0x1 ;  /* 0x0000001c06097c11 */ /* 0x000fe2000f8e08ff */
[----:B------:R-:W-:Y:S01]  /*88a0*/  IMAD.MOV.U32 R20, RZ, RZ, RZ ;  /* 0x000000ffff147224 */ /* 0x000fe200078e00ff */
[----:B------:R-:W-:Y:S01]  /*88b0*/  LEA R17, R17, UR6, 0x7 ;  /* 0x0000000611117c11 */ /* 0x000fe2000f8e38ff */
[----:B------:R-:W-:Y:S02]  /*88c0*/  IMAD.MOV.U32 R6, RZ, RZ, R10 ;  /* 0x000000ffff067224 */ /* 0x000fe400078e000a */
[----:B------:R-:W-:Y:S02]  /*88d0*/  IMAD.MOV.U32 R7, RZ, RZ, R5 ;  /* 0x000000ffff077224 */ /* 0x000fe400078e0005 */
[----:B------:R-:W-:Y:S02]  /*88e0*/  IMAD.MOV.U32 R8, RZ, RZ, R12 ;  /* 0x000000ffff087224 */ /* 0x000fe400078e000c */
[----:B------:R-:W-:-:S07]  /*88f0*/  IMAD.SHL.U32 R19, R9, 0x40, RZ ;  /* 0x0000004009137824 */ /* 0x000fce00078e00ff */
.L_x_182:
[----:B------:R-:W0:Y:S01]  /*8900*/  S2R R18, SR_CgaCtaId ;  /* 0x0000000000127919 */ /* 0x000e220000008800 */
[----:B------:R-:W-:Y:S02]  /*8910*/  MOV R9, 0x400 ;  /* 0x0000040000097802 */ /* 0x000fe40000000f00 */
[----:B------:R-:W-:-:S13]  /*8920*/  LOP3.LUT P1, RZ, R0, 0x7f, RZ, 0xc0, !PT ;  /* 0x0000007f00ff7812 */ /* 0x000fda000782c0ff */
[----:B------:R-:W1:Y:S01]  /*8930*/  @!P1 LDC R13, c[0x0][0x500] ;  /* 0x00014000ff0d9b82 */ /* 0x000e620000000800 */
[----:B0-----:R-:W-:Y:S02]  /*8940*/  LEA R21, R18, R9, 0x18 ;  /* 0x0000000912157211 */ /* 0x001fe400078ec0ff */
[----:B------:R-:W-:-:S03]  /*8950*/  SHF.L.U32 R9, R7, 0x1f, RZ ;  /* 0x0000001f07097819 */ /* 0x000fc600000006ff */
[----:B------:R-:W-:-:S04]  /*8960*/  IMAD R18, R8, 0x8, R21 ;  /* 0x0000000808127824 */ /* 0x000fc800078e0215 */
[----:B------:R-:W0:Y:S02]  /*8970*/  SYNCS.PHASECHK.TRANS64.TRYWAIT P0, [R18+URZ+0x70], R9 ;  /* 0x00007009120075a7 */ /* 0x000e24000800017f */
[----:B01----:R-:W-:Y:S05]  /*8980*/  @!P0 BRA `(.L_x_180) ;  /* 0x0000001000e48947 */ /* 0x003fea0003800000 */
.L_x_209:
[----:B0-----:R-:W-:Y:S01]  /*8990*/  PRMT R9, R15, 0x9910, RZ ;  /* 0x000099100f097816 */ /* 0x001fe200000000ff */
[----:B------:R0:W-:Y:S03]  /*89a0*/  @!P1 SYNCS.ARRIVE.TRANS64 RZ, [R18+URZ], R13 ;  /* 0x0000000d12ff99a7 */ /* 0x0001e6000800003f */
[----:B------:R-:W-:-:S13]  /*89b0*/  ISETP.NE.AND P0, PT, R9, 0x2, PT ;  /* 0x000000020900780c */ /* 0x000fda0003f05270 */
[----:B0-----:R-:W-:Y:S05]  /*89c0*/  @P0 BRA `(.L_x_181) ;  /* 0x0000000000040947 */ /* 0x001fea0003800000 */
[----:B------:R-:W-:Y:S01]  /*89d0*/  BPT.TRAP 0x1 ;  /* 0x000000040000795c */ /* 0x000fe20000300000 */
.L_x_181:
[----:B------:R-:W-:Y:S01]  /*89e0*/  R2UR UR8, R8 ;  /* 0x00000000080872ca */ /* 0x000fe200000e0000 */
[----:B------:R-:W-:Y:S01]  /*89f0*/  VIADD R6, R6, 0xffffffff ;  /* 0xffffffff06067836 */ /* 0x000fe20000000000 */
[----:B------:R-:W-:Y:S01]  /*8a00*/  R2UR UR22, R21 ;  /* 0x00000000151672ca */ /* 0x000fe200000e0000 */
[----:B------:R-:W-:Y:S01]  /*8a10*/  UIADD3 UR16, UP0, UR30, 0xf0, URZ ;  /* 0x000000f01e107890 */ /* 0x000fe2000ff1e03f */
[----:B------:R-:W-:Y:S01]  /*8a20*/  R2UR UR23, R19 ;  /* 0x00000000131772ca */ /* 0x000fe200000e0000 */
[----:B------:R-:W-:Y:S01]  /*8a30*/  UIADD3 UR32, UP1, UR30, 0x1f0, URZ ;  /* 0x000001f01e207890 */ /* 0x000fe2000ff3e03f */
[----:B------:R-:W-:Y:S01]  /*8a40*/  R2UR UR9, R18 ;  /* 0x00000000120972ca */ /* 0x000fe200000e0000 */
[----:B------:R-:W-:Y:S01]  /*8a50*/  UIADD3.X UR17, URZ, UR31, URZ, UP0, !UPT ;  /* 0x0000001f3f117290 */ /* 0x000fe200087fe43f */
[----:B------:R-:W-:Y:S01]  /*8a60*/  R2UR UR10, R20 ;  /* 0x00000000140a72ca */ /* 0x000fe200000e0000 */
[----:B------:R-:W-:Y:S01]  /*8a70*/  UPRMT UR20, URZ, 0x5410, UR15 ;  /* 0x000054103f147896 */ /* 0x000fe2000800000f */
[----:B------:R-:W-:Y:S01]  /*8a80*/  R2UR UR12, R16 ;  /* 0x00000000100c72ca */ /* 0x000fe200000e0000 */
[----:B------:R-:W-:Y:S01]  /*8a90*/  VIADD R8, R8, 0x1 ;  /* 0x0000000108087836 */ /* 0x000fe20000000000 */
[----:B------:R-:W-:Y:S01]  /*8aa0*/  R2UR UR26, R17 ;  /* 0x00000000111a72ca */ /* 0x000fe200000e0000 */
[----:B------:R-:W-:Y:S01]  /*8ab0*/  USHF.L.U32 UR8, UR8, 0xd, URZ ;  /* 0x0000000d08087899 */ /* 0x000fe2000800063f */
[----:B------:R-:W-:Y:S01]  /*8ac0*/  ISETP.GT.AND P1, PT, R6, 0x1, PT ;  /* 0x000000010600780c */ /* 0x000fe20003f24270 */
[----:B------:R-:W-:Y:S01]  /*8ad0*/  UPRMT UR29, URZ, 0x5410, UR13 ;  /* 0x000054103f1d7896 */ /* 0x000fe2000800000d */
[----:B------:R-:W-:Y:S01]  /*8ae0*/  ISETP.NE.AND P0, PT, R8, 0xe, PT ;  /* 0x0000000e0800780c */ /* 0x000fe20003f05270 */
[----:B------:R-:W-:Y:S01]  /*8af0*/  ULEA UR11, UR28, UR8, 0xc ;  /* 0x000000081c0b7291 */ /* 0x000fe2000f8e603f */
[----:B------:R-:W-:Y:S01]  /*8b00*/  VIADD R20, R20, 0x40 ;  /* 0x0000004014147836 */ /* 0x000fe20000000000 */
[----:B------:R-:W-:Y:S01]  /*8b10*/  ULOP3.LUT UR8, UR8, 0x1000, UR27, 0xf8, !UPT ;  /* 0x0000100008087892 */ /* 0x000fe2000f8ef81b */
[----:B------:R-:W-:Y:S01]  /*8b20*/  SEL R18, RZ, 0x1, P0 ;  /* 0x00000001ff127807 */ /* 0x000fe20000000000 */
[----:B------:R-:W-:Y:S01]  /*8b30*/  UIADD3 UR21, UR22, 0x200, UR11 ;  /* 0x0000020016157890 */ /* 0x000fe2000fffe00b */
[----:B------:R-:W-:Y:S01]  /*8b40*/  SEL R8, R8, RZ, P0 ;  /* 0x000000ff08087207 */ /* 0x000fe20000000000 */
[----:B------:R-:W-:Y:S01]  /*8b50*/  UIADD3 UR22, UR22, 0x1c200, UR8 ;  /* 0x0001c20016167890 */ /* 0x000fe2000fffe008 */
[----:B------:R-:W-:Y:S01]  /*8b60*/  LOP3.LUT R7, R7, R18, RZ, 0x3c, !PT ;  /* 0x0000001207077212 */ /* 0x000fe200078e3cff */
[----:B------:R-:W-:Y:S01]  /*8b70*/  UIADD3.X UR33, URZ, UR31, URZ, UP1, !UPT ;  /* 0x0000001f3f217290 */ /* 0x000fe20008ffe43f */
[----:B------:R-:W-:Y:S01]  /*8b80*/  UMOV UR18, 0x0 ;  /* 0x0000000000127882 */ /* 0x000fe20000000000 */
[----:B------:R-:W-:Y:S01]  /*8b90*/  UMOV UR19, 0x10000000 ;  /* 0x1000000000137882 */ /* 0x000fe20000000000 */
[----:B------:R-:W-:Y:S01]  /*8ba0*/  UMOV UR11, UR23 ;  /* 0x00000017000b7c82 */ /* 0x000fe20008000000 */
[----:B------:R-:W-:-:S02]  /*8bb0*/  UMOV UR8, UR21 ;  /* 0x0000001500087c82 */ /* 0x000fc40008000000 */
[----:B------:R0:W-:Y:S02]  /*8bc0*/  UTMALDG.3D.MULTICAST [UR8], [UR16], UR20, desc[UR18] ;  /* 0x00001208100073b4 */ /* 0x0001e40008011814 */
[----:B0-----:R-:W-:Y:S01]  /*8bd0*/  UMOV UR8, UR22 ;  /* 0x0000001600087c82 */ /* 0x001fe20008000000 */
[----:B------:R-:W-:Y:S02]  /*8be0*/  UMOV UR11, UR26 ;  /* 0x0000001a000b7c82 */ /* 0x000fe40008000000 */
[----:B------:R0:W-:Y:S02]  /*8bf0*/  UTMALDG.3D.MULTICAST [UR8], [UR32], UR29, desc[UR18] ;  /* 0x00001208200073b4 */ /* 0x0001e4000801181d */
[----:B0-----:R-:W-:Y:S05]  /*8c00*/  @P1 BRA `(.L_x_182) ;  /* 0xfffffffc003c1947 */ /* 0x001fea000383ffff */
.L_x_179:
[----:B------:R-:W-:Y:S05]  /*8c10*/  BSYNC B1 ;  /* 0x0000000000017941 */ /* 0x000fea0003800000 */
.L_x_178:
[----:B------:R-:W-:Y:S01]  /*8c20*/  LOP3.LUT P1, RZ, R14, 0xff, RZ, 0xc0, !PT ;  /* 0x000000ff0eff7812 */ /* 0x000fe2000782c0ff */
[C---:B------:R-:W-:Y:S01]  /*8c30*/  IMAD.IADD R9, R11.reuse, 0x1, R12 ;  /* 0x000000010b097824 */ /* 0x040fe200078e020c */
[----:B------:R-:W-:Y:S01]  /*8c40*/  ULDC.64 UR8, c[0x0][0x650] ;  /* 0x0001940000087ab9 */ /* 0x000fe20000000a00 */
[----:B------:R-:W-:Y:S01]  /*8c50*/  ISETP.GE.U32.AND P3, PT, R11, 0xe, PT ;  /* 0x0000000e0b00780c */ /* 0x000fe20003f66070 */
[----:B------:R-:W-:Y:S01]  /*8c60*/  BSSY B1, `(.L_x_183) ;  /* 0x000006a000017945 */ /* 0x000fe20003800000 */
[----:B------:R-:W-:Y:S01]  /*8c70*/  IMAD.MOV.U32 R17, RZ, RZ, -0x1 ;  /* 0xffffffffff117424 */ /* 0x000fe200078e00ff */
[----:B------:R-:W-:Y:S01]  /*8c80*/  ISETP.GT.U32.AND P0, PT, R9, 0xd, PT ;  /* 0x0000000d0900780c */ /* 0x000fe20003f04070 */
[----:B------:R-:W-:Y:S01]  /*8c90*/  IMAD.MOV.U32 R16, RZ, RZ, -0x1 ;  /* 0xffffffffff107424 */ /* 0x000fe200078e00ff */
[----:B------:R-:W-:Y:S02]  /*8ca0*/  SHF.R.U32.HI R6, RZ, 0x1, R9 ;  /* 0x00000001ff067819 */ /* 0x000fe40000011609 */
[----:B------:R-:W-:-:S02]  /*8cb0*/  ISETP.LT.U32.AND P0, PT, R11, 0xe, P0 ;  /* 0x0000000e0b00780c */ /* 0x000fc40000701070 */
[----:B------:R-:W-:Y:S01]  /*8cc0*/  PRMT R14, RZ, 0x7610, R14 ;  /* 0x00007610ff0e7816 */ /* 0x000fe2000000000e */
[----:B------:R-:W0:Y:S01]  /*8cd0*/  @P1 S2R R8, SR_CgaCtaId ;  /* 0x0000000000081919 */ /* 0x000e220000008800 */
[----:B------:R-:W-:-:S04]  /*8ce0*/  @P1 MOV R7, 0x400 ;  /* 0x0000040000071802 */ /* 0x000fc80000000f00 */
[----:B0-----:R-:W-:Y:S01]  /*8cf0*/  @P1 LEA R8, R8, R7, 0x18 ;  /* 0x0000000708081211 */ /* 0x001fe200078ec0ff */
[----:B------:R-:W-:Y:S01]  /*8d00*/  IMAD.WIDE.U32 R6, R6, -0x6db6db6d, RZ ;  /* 0x9249249306067825 */ /* 0x000fe200078e00ff */
[----:B------:R-:W-:Y:S02]  /*8d10*/  SEL R6, RZ, 0x1, !P0 ;  /* 0x00000001ff067807 */ /* 0x000fe40004000000 */
[----:B------:R0:W-:Y:S01]  /*8d20*/  @P1 SYNCS.ARRIVE.TRANS64.A1T0 RZ, [R8+URZ+0xf8], RZ ;  /* 0x0000f8ff08ff19a7 */ /* 0x0001e2000810003f */
[----:B------:R-:W-:Y:S02]  /*8d30*/  IADD3 R2, P1, R2, UR24, RZ ;  /* 0x0000001802027c10 */ /* 0x000fe4000ff3e0ff */
[----:B------:R-:W-:Y:S01]  /*8d40*/  LOP3.LUT R5, R5, R6, RZ, 0x3c, !PT ;  /* 0x0000000605057212 */ /* 0x000fe200078e3cff */
[----:B------:R-:W-:Y:S01]  /*8d50*/  IMAD.MOV.U32 R6, RZ, RZ, -0x1 ;  /* 0xffffffffff067424 */ /* 0x000fe200078e00ff */
[----:B------:R-:W-:Y:S02]  /*8d60*/  IADD3.X R3, R3, UR14, RZ, P1, !PT ;  /* 0x0000000e03037c10 */ /* 0x000fe40008ffe4ff */
[----:B------:R-:W-:-:S02]  /*8d70*/  ISETP.GE.U32.AND P0, PT, R2, UR8, PT ;  /* 0x0000000802007c0c */ /* 0x000fc4000bf06070 */
[----:B0-----:R-:W-:Y:S02]  /*8d80*/  SHF.R.U32.HI R8, RZ, 0x2, R7 ;  /* 0x00000002ff087819 */ /* 0x001fe40000011607 */
[----:B------:R-:W-:Y:S02]  /*8d90*/  ISETP.GE.U32.AND.EX P0, PT, R3, UR9, PT, P0 ;  /* 0x0000000903007c0c */ /* 0x000fe4000bf06100 */
[----:B------:R-:W-:Y:S01]  /*8da0*/  @P3 LOP3.LUT R5, R5, 0x1, R8, 0x78, !PT ;  /* 0x0000000105053812 */ /* 0x000fe200078e7808 */
[----:B------:R-:W-:Y:S01]  /*8db0*/  IMAD R12, R8, -0xe, R9 ;  /* 0xfffffff2080c7824 */ /* 0x000fe200078e0209 */
[----:B------:R-:W-:-:S09]  /*8dc0*/  PRMT R7, RZ, 0x7610, R7 ;  /* 0x00007610ff077816 */ /* 0x000fd20000000007 */
[----:B------:R-:W-:Y:S05]  /*8dd0*/  @P0 BRA `(.L_x_184) ;  /* 0x0000000400480947 */ /* 0x000fea0003800000 */
[----:B------:R-:W0:Y:S01]  /*8de0*/  S2R R17, SR_CTAID.X ;  /* 0x0000000000117919 */ /* 0x000e220000002500 */
[----:B------:R-:W-:Y:S01]  /*8df0*/  ULDC.64 UR8, c[0x0][0x628] ;  /* 0x00018a0000087ab9 */ /* 0x000fe20000000a00 */
[----:B------:R-:W1:Y:S01]  /*8e00*/  LDC R18, c[0x0][0x144] ;  /* 0x00005100ff127b82 */ /* 0x000e620000000800 */
[----:B------:R-:W-:Y:S01]  /*8e10*/  ISETP.NE.U32.AND P0, PT, RZ, UR8, PT ;  /* 0x00000008ff007c0c */ /* 0x000fe2000bf05070 */
[----:B------:R-:W2:Y:S01]  /*8e20*/  S2R R13, SR_CTAID.Y ;  /* 0x00000000000d7919 */ /* 0x000ea20000002600 */
[----:B------:R-:W-:Y:S01]  /*8e30*/  ULDC UR10, c[0x0][0x150] ;  /* 0x00005400000a7ab9 */ /* 0x000fe20000000800 */
[----:B------:R-:W-:Y:S01]  /*8e40*/  ULDC UR11, c[0x0][0x630] ;  /* 0x00018c00000b7ab9 */ /* 0x000fe20000000800 */
[----:B------:R-:W-:Y:S01]  /*8e50*/  ISETP.NE.AND.EX P0, PT, RZ, UR9, PT, P0 ;  /* 0x00000009ff007c0c */ /* 0x000fe2000bf05300 */
[----:B------:R-:W-:Y:S01]  /*8e60*/  IMAD.MOV.U32 R6, RZ, RZ, R2 ;  /* 0x000000ffff067224 */ /* 0x000fe200078e0002 */
[----:B0-----:R-:W-:-:S05]  /*8e70*/  I2FP.F32.U32 R7, R17 ;  /* 0x0000001100077245 */ /* 0x001fca0000201000 */
[----:B------:R-:W-:Y:S01]  /*8e80*/  FMUL R20, R7, UR10 ;  /* 0x0000000a07147c20 */ /* 0x000fe20008400000 */
[----:B------:R-:W-:-:S05]  /*8e90*/  IMAD.MOV.U32 R7, RZ, RZ, R3 ;  /* 0x000000ffff077224 */ /* 0x000fca00078e0003 */
[----:B--2---:R-:W-:Y:S05]  /*8ea0*/  @!P0 BRA `(.L_x_185) ;  /* 0x0000000000288947 */ /* 0x004fea0003800000 */
[----:B------:R-:W-:Y:S02]  /*8eb0*/  ULDC UR10, c[0x0][0x634] ;  /* 0x00018d00000a7ab9 */ /* 0x000fe40000000800 */
[----:B------:R-:W-:-:S05]  /*8ec0*/  IADD3 R7, P0, R2, UR10, RZ ;  /* 0x0000000a02077c10 */ /* 0x000fca000ff1e0ff */
[----:B------:R-:W-:-:S04]  /*8ed0*/  IMAD.X R19, RZ, RZ, R3, P0 ;  /* 0x000000ffff137224 */ /* 0x000fc800000e0603 */
[----:B------:R-:W-:-:S04]  /*8ee0*/  IMAD.WIDE.U32 R8, R19, UR8, RZ ;  /* 0x0000000813087c25 */ /* 0x000fc8000f8e00ff */
[----:B------:R-:W-:-:S04]  /*8ef0*/  IMAD.WIDE.U32 R8, P0, R7, UR9, R8 ;  /* 0x0000000907087c25 */ /* 0x000fc8000f800008 */
[----:B------:R-:W-:-:S04]  /*8f00*/  IMAD.WIDE.U32 R6, R7, UR8, RZ ;  /* 0x0000000807067c25 */ /* 0x000fc8000f8e00ff */
[----:B------:R-:W-:Y:S01]  /*8f10*/  IMAD.MOV.U32 R6, RZ, RZ, R9 ;  /* 0x000000ffff067224 */ /* 0x000fe200078e0009 */
[----:B------:R-:W-:Y:S01]  /*8f20*/  IADD3 RZ, P1, R7, R8, RZ ;  /* 0x0000000807ff7210 */ /* 0x000fe20007f3e0ff */
[----:B------:R-:W-:-:S04]  /*8f30*/  IMAD.X R7, RZ, RZ, RZ, P0 ;  /* 0x000000ffff077224 */ /* 0x000fc800000e06ff */
[----:B------:R-:W-:-:S08]  /*8f40*/  IMAD.WIDE.U32.X R6, R19, UR9, R6, P1 ;  /* 0x0000000913067c25 */ /* 0x000fd000088e0406 */
.L_x_185:
[--C-:B------:R-:W-:Y:S01]  /*8f50*/  SHF.R.U64 R16, R6, UR11, R7.reuse ;  /* 0x0000000b06107c19 */ /* 0x100fe20008001207 */
[----:B------:R-:W0:Y:S01]  /*8f60*/  F2I.U32.TRUNC.NTZ R20, R20 ;  /* 0x0000001400147305 */ /* 0x000e22000020f000 */
[----:B------:R-:W-:Y:S01]  /*8f70*/  SHF.R.U32.HI R6, RZ, UR11, R7 ;  /* 0x0000000bff067c19 */ /* 0x000fe20008011607 */
[----:B------:R-:W-:Y:S01]  /*8f80*/  ULDC.64 UR8, c[0x0][0x620] ;  /* 0x0001880000087ab9 */ /* 0x000fe20000000a00 */
[----:B------:R-:W-:Y:S01]  /*8f90*/  IADD3 R9, P0, RZ, -R16, RZ ;  /* 0x80000010ff097210 */ /* 0x000fe20007f1e0ff */
[----:B------:R-:W-:-:S04]  /*8fa0*/  ULDC.64 UR10, c[0x0][0x640] ;  /* 0x00019000000a7ab9 */ /* 0x000fc80000000a00 */
[----:B------:R-:W-:Y:S01]  /*8fb0*/  IMAD.X R6, RZ, RZ, ~R6, P0 ;  /* 0x000000ffff067224 */ /* 0x000fe200000e0e06 */
[----:B------:R-:W-:-:S03]  /*8fc0*/  ISETP.NE.U32.AND P0, PT, RZ, UR10, PT ;  /* 0x0000000aff007c0c */ /* 0x000fc6000bf05070 */
[----:B------:R-:W-:Y:S01]  /*8fd0*/  IMAD R8, R6, UR8, RZ ;  /* 0x0000000806087c24 */ /* 0x000fe2000f8e02ff */
[----:B------:R-:W-:Y:S01]  /*8fe0*/  ISETP.NE.AND.EX P0, PT, RZ, UR11, PT, P0 ;  /* 0x0000000bff007c0c */ /* 0x000fe2000bf05300 */
[----:B------:R-:W-:Y:S01]  /*8ff0*/  IMAD.WIDE.U32 R6, R9, UR8, R2 ;  /* 0x0000000809067c25 */ /* 0x000fe2000f8e0002 */
[----:B------:R-:W-:-:S03]  /*9000*/  ULDC UR8, c[0x0][0x618] ;  /* 0x0001860000087ab9 */ /* 0x000fc60000000800 */
[----:B------:R-:W-:Y:S01]  /*9010*/  IMAD R9, R9, UR9, R8 ;  /* 0x0000000909097c24 */ /* 0x000fe2000f8e0208 */
[----:B------:R-:W-:Y:S01]  /*9020*/  ULDC UR9, c[0x0][0x154] ;  /* 0x0000550000097ab9 */ /* 0x000fe20000000800 */
[----:B0-----:R-:W-:Y:S02]  /*9030*/  IMAD.MOV R8, RZ, RZ, -R20 ;  /* 0x000000ffff087224 */ /* 0x001fe400078e0a14 */
[----:B------:R-:W-:Y:S01]  /*9040*/  IMAD.IADD R7, R7, 0x1, R9 ;  /* 0x0000000107077824 */ /* 0x000fe200078e0209 */
[----:B------:R-:W0:Y:S01]  /*9050*/  LDC R20, c[0x0][0x148] ;  /* 0x00005200ff147b82 */ /* 0x000e220000000800 */
[----:B-1----:R-:W-:Y:S01]  /*9060*/  IMAD R17, R18, R8, R17 ;  /* 0x0000000812117224 */ /* 0x002fe200078e0211 */
[----:B------:R-:W-:Y:S02]  /*9070*/  I2FP.F32.U32 R8, R13 ;  /* 0x0000000d00087245 */ /* 0x000fe40000201000 */
[--C-:B------:R-:W-:Y:S02]  /*9080*/  SHF.R.U64 R18, R6, UR8, R7.reuse ;  /* 0x0000000806127c19 */ /* 0x100fe40008001207 */
[----:B------:R-:W-:Y:S01]  /*9090*/  SHF.R.U32.HI R7, RZ, UR8, R7 ;  /* 0x00000008ff077c19 */ /* 0x000fe20008011607 */
[----:B------:R-:W-:Y:S01]  /*90a0*/  FMUL R8, R8, UR9 ;  /* 0x0000000908087c20 */ /* 0x000fe20008400000 */
[----:B------:R-:W-:-:S02]  /*90b0*/  ULDC UR8, c[0x0][0x608] ;  /* 0x0001820000087ab9 */ /* 0x000fc40000000800 */
[--C-:B------:R-:W-:Y:S01]  /*90c0*/  SHF.R.U64 R22, R18, UR8, R7.reuse ;  /* 0x0000000812167c19 */ /* 0x100fe20008001207 */
[----:B------:R1:W2:Y:S01]  /*90d0*/  F2I.U32.TRUNC.NTZ R23, R8 ;  /* 0x0000000800177305 */ /* 0x0002a2000020f000 */
[----:B------:R-:W-:Y:S01]  /*90e0*/  SHF.R.U32.HI R7, RZ, UR8, R7 ;  /* 0x00000008ff077c19 */ /* 0x000fe20008011607 */
[----:B------:R-:W-:-:S03]  /*90f0*/  ULDC UR8, c[0x0][0x658] ;  /* 0x0001960000087ab9 */ /* 0x000fc60000000800 */
[--C-:B------:R-:W-:Y:S02]  /*9100*/  SHF.R.U64 R19, R22, UR8, R7.reuse ;  /* 0x0000000816137c19 */ /* 0x100fe40008001207 */
[----:B------:R-:W-:-:S03]  /*9110*/  SHF.R.U32.HI R21, RZ, UR8, R7 ;  /* 0x00000008ff157c19 */ /* 0x000fc60008011607 */
[----:B------:R-:W-:Y:S02]  /*9120*/  IMAD.MOV.U32 R6, RZ, RZ, R19 ;  /* 0x000000ffff067224 */ /* 0x000fe400078e0013 */
[----:B------:R-:W-:Y:S01]  /*9130*/  IMAD.MOV.U32 R7, RZ, RZ, R21 ;  /* 0x000000ffff077224 */ /* 0x000fe200078e0015 */
[----:B-1----:R-:W-:Y:S06]  /*9140*/  @!P0 BRA `(.L_x_186) ;  /* 0x0000000000288947 */ /* 0x002fec0003800000 */
        /* <DEDUP_REMOVED lines=10> */
.L_x_186:
[----:B------:R-:W-:Y:S01]  /*91f0*/  ULDC UR8, c[0x0][0x648] ;  /* 0x0001920000087ab9 */ /* 0x000fe20000000800 */
[----:B--2---:R-:W-:Y:S01]  /*9200*/  IMAD.MOV R23, RZ, RZ, -R23 ;  /* 0x000000ffff177224 */ /* 0x004fe200078e0a17 */
[----:B------:R-:W-:Y:S01]  /*9210*/  SHF.R.U64 R7, R6, UR8, R7 ;  /* 0x0000000806077c19 */ /* 0x000fe20008001207 */
[----:B------:R-:W-:Y:S01]  /*9220*/  ULDC UR8, c[0x0][0x638] ;  /* 0x00018e0000087ab9 */ /* 0x000fe20000000800 */
[----:B------:R-:W-:Y:S01]  /*9230*/  LOP3.LUT R6, R22, UR7, RZ, 0xc0, !PT ;  /* 0x0000000716067c12 */ /* 0x000fe2000f8ec0ff */
[----:B0-----:R-:W-:Y:S01]  /*9240*/  @P2 IMAD R17, R20, R23, R13 ;  /* 0x0000001714112224 */ /* 0x001fe200078e020d */
[----:B------:R-:W-:Y:S01]  /*9250*/  LOP3.LUT R18, R18, UR4, RZ, 0xc0, !PT ;  /* 0x0000000412127c12 */ /* 0x000fe2000f8ec0ff */
[----:B------:R-:W-:Y:S01]  /*9260*/  IMAD.MOV R8, RZ, RZ, -R7 ;  /* 0x000000ffff087224 */ /* 0x000fe200078e0a07 */
[----:B------:R-:W-:Y:S01]  /*9270*/  ULDC UR9, c[0x0][0x610] ;  /* 0x0001840000097ab9 */ /* 0x000fe20000000800 */
[----:B------:R-:W-:Y:S02]  /*9280*/  IMAD R6, R7, UR5, R6 ;  /* 0x0000000507067c24 */ /* 0x000fe4000f8e0206 */
[----:B------:R-:W-:Y:S01]  /*9290*/  IMAD R19, R8, UR8, R19 ;  /* 0x0000000808137c24 */ /* 0x000fe2000f8e0213 */
[----:B------:R-:W-:Y:S01]  /*92a0*/  ULDC UR8, c[0x0][0x600] ;  /* 0x0001800000087ab9 */ /* 0x000fe20000000800 */
[----:B------:R-:W-:-:S02]  /*92b0*/  IMAD R6, R6, UR9, R17 ;  /* 0x0000000906067c24 */ /* 0x000fc4000f8e0211 */
[----:B------:R-:W-:Y:S02]  /*92c0*/  IMAD R19, R19, UR8, R18 ;  /* 0x0000000813137c24 */ /* 0x000fe4000f8e0212 */
[----:B------:R-:W-:-:S03]  /*92d0*/  IMAD.MOV.U32 R7, RZ, RZ, 0x1 ;  /* 0x00000001ff077424 */ /* 0x000fc600078e00ff */
[----:B------:R-:W-:Y:S02]  /*92e0*/  SEL R17, R19, R6, !P2 ;  /* 0x0000000613117207 */ /* 0x000fe40005000000 */
[----:B------:R-:W-:-:S07]  /*92f0*/  SEL R6, R6, R19, !P2 ;  /* 0x0000001306067207 */ /* 0x000fce0005000000 */
.L_x_184:
[----:B------:R-:W-:Y:S05]  /*9300*/  BSYNC B1 ;  /* 0x0000000000017941 */ /* 0x000fea0003800000 */
.L_x_183:
[----:B------:R-:W-:-:S13]  /*9310*/  LOP3.LUT P0, RZ, R7, 0xff, RZ, 0xc0, !PT ;  /* 0x000000ff07ff7812 */ /* 0x000fda000780c0ff */
[----:B------:R-:W-:Y:S05]  /*9320*/  @P0 BRA `(.L_x_187) ;  /* 0xfffffff4003c0947 */ /* 0x000fea000383ffff */
[----:B------:R-:W-:Y:S05]  /*9330*/  BSYNC B0 ;  /* 0x0000000000007941 */ /* 0x000fea0003800000 */
.L_x_176:
[----:B------:R-:W-:-:S03]  /*9340*/  UMOV UR8, 0xffffffff ;  /* 0xffffffff00087882 */ /* 0x000fc60000000000 */
[----:B------:R-:W-:Y:S05]  /*9350*/  BRA.DIV UR8, `(.L_x_188) ;  /* 0x0000000a08847947 */ /* 0x000fea000b800000 */
[----:B------:R-:W-:-:S13]  /*9360*/  ELECT P0, URZ, PT ;  /* 0x00000000003f782f */ /* 0x000fda0003800000 */
.L_x_212:
[----:B------:R-:W-:Y:S04]  /*9370*/  BSSY B0, `(.L_x_189) ;  /* 0x0000085000007945 */ /* 0x000fe80003800000 */
[----:B------:R-:W-:Y:S05]  /*9380*/  @!P0 BRA `(.L_x_190) ;  /* 0x00000008000c8947 */ /* 0x000fea0003800000 */
[----:B------:R-:W-:-:S04]  /*9390*/  LOP3.LUT R4, R4, 0x2, RZ, 0xfc, !PT ;  /* 0x0000000204047812 */ /* 0x000fc800078efcff */
[----:B------:R-:W-:-:S13]  /*93a0*/  ISETP.NE.AND P0, PT, R4, 0x3, PT ;  /* 0x000000030400780c */ /* 0x000fda0003f05270 */
[----:B------:R-:W-:Y:S05]  /*93b0*/  @!P0 BRA `(.L_x_191) ;  /* 0x0000000000048947 */ /* 0x000fea0003800000 */
[----:B------:R-:W-:Y:S01]  /*93c0*/  BPT.TRAP 0x1 ;  /* 0x000000040000795c */ /* 0x000fe20000300000 */
.L_x_191:
[----:B------:R-:W0:Y:S01]  /*93d0*/  S2R R3, SR_CgaCtaId ;  /* 0x0000000000037919 */ /* 0x000e220000008800 */
[----:B------:R-:W-:Y:S02]  /*93e0*/  MOV R0, 0x400 ;  /* 0x0000040000007802 */ /* 0x000fe40000000f00 */
[----:B------:R-:W-:Y:S02]  /*93f0*/  SHF.L.U32 R2, R5, 0x1f, RZ ;  /* 0x0000001f05027819 */ /* 0x000fe400000006ff */
[----:B0-----:R-:W-:-:S05]  /*9400*/  LEA R3, R3, R0, 0x18 ;  /* 0x0000000003037211 */ /* 0x001fca00078ec0ff */
[----:B------:R-:W-:-:S04]  /*9410*/  VIADD R3, R3, 0x70 ;  /* 0x0000007003037836 */ /* 0x000fc80000000000 */
[C---:B------:R-:W-:Y:S02]  /*9420*/  IMAD R7, R12.reuse, 0x8, R3 ;  /* 0x000000080c077824 */ /* 0x040fe400078e0203 */
[----:B------:R-:W-:Y:S02]  /*9430*/  VIADD R12, R12, 0x1 ;  /* 0x000000010c0c7836 */ /* 0x000fe40000000000 */
[----:B------:R-:W0:Y:S03]  /*9440*/  SYNCS.PHASECHK.TRANS64.TRYWAIT P0, [R7+URZ], R2 ;  /* 0x00000002070075a7 */ /* 0x000e26000800017f */
[----:B------:R-:W-:-:S04]  /*9450*/  ISETP.NE.AND P1, PT, R12, 0xe, PT ;  /* 0x0000000e0c00780c */ /* 0x000fc80003f25270 */
[----:B------:R-:W-:Y:S02]  /*9460*/  SEL R0, RZ, 0x1, P1 ;  /* 0x00000001ff007807 */ /* 0x000fe40000800000 */
[----:B------:R-:W-:Y:S02]  /*9470*/  SEL R12, R12, RZ, P1 ;  /* 0x000000ff0c0c7207 */ /* 0x000fe40000800000 */
[----:B------:R-:W-:-:S03]  /*9480*/  LOP3.LUT R5, R5, R0, RZ, 0x3c, !PT ;  /* 0x0000000005057212 */ /* 0x000fc600078e3cff */
[----:B------:R-:W-:Y:S01]  /*9490*/  IMAD R9, R12, 0x8, R3 ;  /* 0x000000080c097824 */ /* 0x000fe200078e0203 */
[----:B------:R-:W-:Y:S01]  /*94a0*/  SHF.L.U32 R4, R5, 0x1f, RZ ;  /* 0x0000001f05047819 */ /* 0x000fe200000006ff */
[----:B0-----:R-:W-:Y:S06]  /*94b0*/  @!P0 BRA `(.L_x_192) ;  /* 0x00000008004c8947 */ /* 0x001fec0003800000 */
.L_x_213:
[----:B------:R-:W1:Y:S01]  /*94c0*/  SYNCS.PHASECHK.TRANS64.TRYWAIT P0, [R9+URZ], R4 ;  /* 0x00000004090075a7 */ /* 0x000e62000800017f */
[----:B------:R-:W-:-:S05]  /*94d0*/  VIADD R0, R12, 0x1 ;  /* 0x000000010c007836 */ /* 0x000fca0000000000 */
[----:B------:R-:W-:-:S04]  /*94e0*/  ISETP.NE.AND P1, PT, R0, 0xe, PT ;  /* 0x0000000e0000780c */ /* 0x000fc80003f25270 */
[----:B0-----:R-:W-:Y:S02]  /*94f0*/  SEL R2, RZ, 0x1, P1 ;  /* 0x00000001ff027807 */ /* 0x001fe40000800000 */
[----:B------:R-:W-:Y:S02]  /*9500*/  SEL R0, R0, RZ, P1 ;  /* 0x000000ff00007207 */ /* 0x000fe40000800000 */
[----:B------:R-:W-:-:S03]  /*9510*/  LOP3.LUT R7, R5, R2, RZ, 0x3c, !PT ;  /* 0x0000000205077212 */ /* 0x000fc600078e3cff */
[----:B------:R-:W-:Y:S01]  /*9520*/  IMAD R6, R0, 0x8, R3 ;  /* 0x0000000800067824 */ /* 0x000fe200078e0203 */
[----:B------:R-:W-:Y:S01]  /*9530*/  SHF.L.U32 R5, R7, 0x1f, RZ ;  /* 0x0000001f07057819 */ /* 0x000fe200000006ff */
[----:B-1----:R-:W-:Y:S06]  /*9540*/  @!P0 BRA `(.L_x_193) ;  /* 0x00000008003c8947 */ /* 0x002fec0003800000 */
.L_x_214:
[----:B------:R-:W1:Y:S01]  /*9550*/  SYNCS.PHASECHK.TRANS64.TRYWAIT P0, [R6+URZ], R5 ;  /* 0x00000005060075a7 */ /* 0x000e62000800017f */
[----:B------:R-:W-:-:S05]  /*9560*/  VIADD R0, R0, 0x1 ;  /* 0x0000000100007836 */ /* 0x000fca0000000000 */
[----:B------:R-:W-:-:S04]  /*9570*/  ISETP.NE.AND P1, PT, R0, 0xe, PT ;  /* 0x0000000e0000780c */ /* 0x000fc80003f25270 */
[----:B------:R-:W-:Y:S02]  /*9580*/  SEL R2, RZ, 0x1, P1 ;  /* 0x00000001ff027807 */ /* 0x000fe40000800000 */
[----:B------:R-:W-:Y:S02]  /*9590*/  SEL R0, R0, RZ, P1 ;  /* 0x000000ff00007207 */ /* 0x000fe40000800000 */
[----:B------:R-:W-:-:S03]  /*95a0*/  LOP3.LUT R7, R7, R2, RZ, 0x3c, !PT ;  /* 0x0000000207077212 */ /* 0x000fc600078e3cff */
[----:B0-----:R-:W-:Y:S01]  /*95b0*/  IMAD R9, R0, 0x8, R3 ;  /* 0x0000000800097824 */ /* 0x001fe200078e0203 */
[----:B------:R-:W-:Y:S01]  /*95c0*/  SHF.L.U32 R4, R7, 0x1f, RZ ;  /* 0x0000001f07047819 */ /* 0x000fe200000006ff */
[----:B-1----:R-:W-:Y:S06]  /*95d0*/  @!P0 BRA `(.L_x_194) ;  /* 0x00000008002c8947 */ /* 0x002fec0003800000 */
.L_x_215:
        /* <DEDUP_REMOVED lines=9> */
.L_x_216:
        /* <DEDUP_REMOVED lines=9> */
.L_x_217:
        /* <DEDUP_REMOVED lines=9> */
.L_x_218:
        /* <DEDUP_REMOVED lines=9> */
.L_x_219:
        /* <DEDUP_REMOVED lines=9> */
.L_x_220:
        /* <DEDUP_REMOVED lines=9> */
.L_x_221:
        /* <DEDUP_REMOVED lines=9> */
.L_x_222:
        /* <DEDUP_REMOVED lines=9> */
.L_x_223:
        /* <DEDUP_REMOVED lines=9> */
.L_x_224:
[----:B------:R-:W1:Y:S01]  /*9af0*/  SYNCS.PHASECHK.TRANS64.TRYWAIT P0, [R6+URZ], R5 ;  /* 0x00000005060075a7 */ /* 0x000e62000800017f */
[----:B------:R-:W-:-:S05]  /*9b00*/  VIADD R0, R0, 0x1 ;  /* 0x0000000100007836 */ /* 0x000fca0000000000 */
[----:B------:R-:W-:-:S04]  /*9b10*/  ISETP.NE.AND P1, PT, R0, 0xe, PT ;  /* 0x0000000e0000780c */ /* 0x000fc80003f25270 */
[----:B------:R-:W-:Y:S02]  /*9b20*/  SEL R2, RZ, 0x1, P1 ;  /* 0x00000001ff027807 */ /* 0x000fe40000800000 */
[----:B------:R-:W-:Y:S02]  /*9b30*/  SEL R0, R0, RZ, P1 ;  /* 0x000000ff00007207 */ /* 0x000fe40000800000 */
[----:B------:R-:W-:Y:S01]  /*9b40*/  LOP3.LUT R2, R7, R2, RZ, 0x3c, !PT ;  /* 0x0000000207027212 */ /* 0x000fe200078e3cff */
[----:B-1----:R-:W-:Y:S06]  /*9b50*/  @!P0 BRA `(.L_x_204) ;  /* 0x0000000400948947 */ /* 0x002fec0003800000 */
.L_x_225:
[----:B------:R-:W-:Y:S01]  /*9b60*/  IMAD R3, R0, 0x8, R3 ;  /* 0x0000000800037824 */ /* 0x000fe200078e0203 */
[----:B------:R-:W-:-:S07]  /*9b70*/  SHF.L.U32 R0, R2, 0x1f, RZ ;  /* 0x0000001f02007819 */ /* 0x000fce00000006ff */
.L_x_205:
[----:B--2---:R2:W3:Y:S02]  /*9b80*/  SYNCS.PHASECHK.TRANS64.TRYWAIT P0, [R3+URZ], R0 ;  /* 0x00000000030075a7 */ /* 0x0044e4000800017f */
[----:B---3--:R-:W-:Y:S05]  /*9b90*/  @!P0 NANOSLEEP.SYNCS 0x989680 ;  /* 0x009896800000895d */ /* 0x008fea0003900000 */
[----:B------:R-:W3:Y:S02]  /*9ba0*/  @!P0 SYNCS.PHASECHK.TRANS64 P0, [R3+URZ], R0 ;  /* 0x00000000030085a7 */ /* 0x000ee4000800007f */
[----:B---3--:R-:W-:Y:S05]  /*9bb0*/  @!P0 BRA `(.L_x_205) ;  /* 0xfffffffc00f08947 */ /* 0x008fea000383ffff */
.L_x_190:
[----:B------:R-:W-:Y:S05]  /*9bc0*/  BSYNC B0 ;  /* 0x0000000000007941 */ /* 0x000fea0003800000 */
.L_x_189:
[----:B------:R-:W-:Y:S05]  /*9bd0*/  EXIT ;  /* 0x000000000000794d */ /* 0x000fea0003800000 */
.L_x_22:
[----:B-1----:R-:W-:-:S04]  /*9be0*/  IMAD.U32 R13, RZ, RZ, UR6 ;  /* 0x00000006ff0d7e24 */ /* 0x002fc8000f8e00ff */
[----:B------:R1:W4:Y:S03]  /*9bf0*/  SYNCS.PHASECHK.TRANS64.TRYWAIT P0, [R13+URZ], R12 ;  /* 0x0000000c0d0075a7 */ /* 0x000326000800017f */
[----:B----4-:R-:W-:Y:S05]  /*9c00*/  @!P0 NANOSLEEP.SYNCS 0x989680 ;  /* 0x009896800000895d */ /* 0x010fea0003900000 */
[----:B------:R-:W4:Y:S02]  /*9c10*/  @!P0 SYNCS.PHASECHK.TRANS64 P0, [R13+URZ], R12 ;  /* 0x0000000c0d0085a7 */ /* 0x000f24000800007f */
[----:B----4-:R-:W-:Y:S05]  /*9c20*/  @!P0 BRA `(.L_x_22) ;  /* 0xfffffffc00ec8947 */ /* 0x010fea000383ffff */
[----:B------:R-:W-:Y:S05]  /*9c30*/  BRA `(.L_x_21) ;  /* 0xffffff7c004c7947 */ /* 0x000fea000383ffff */
.L_x_28:
[----:B-1----:R-:W-:-:S04]  /*9c40*/  IMAD.U32 R145, RZ, RZ, UR12 ;  /* 0x0000000cff917e24 */ /* 0x002fc8000f8e00ff */
[----:B------:R1:W4:Y:S03]  /*9c50*/  SYNCS.PHASECHK.TRANS64.TRYWAIT P0, [R145+URZ], R140 ;  /* 0x0000008c910075a7 */ /* 0x000326000800017f */
[----:B----4-:R-:W-:Y:S05]  /*9c60*/  @!P0 NANOSLEEP.SYNCS 0x989680 ;  /* 0x009896800000895d */ /* 0x010fea0003900000 */
[----:B------:R-:W4:Y:S02]  /*9c70*/  @!P0 SYNCS.PHASECHK.TRANS64 P0, [R145+URZ], R140 ;  /* 0x0000008c910085a7 */ /* 0x000f24000800007f */
[----:B----4-:R-:W-:Y:S05]  /*9c80*/  @!P0 BRA `(.L_x_28) ;  /* 0xfffffffc00ec8947 */ /* 0x010fea000383ffff */
[----:B------:R-:W-:Y:S05]  /*9c90*/  BRA `(.L_x_27) ;  /* 0xffffff8400907947 */ /* 0x000fea000383ffff */
.L_x_177:
[----:B------:R-:W-:Y:S01]  /*9ca0*/  BSSY B1, `(.L_x_206) ;  /* 0x0000006000017945 */ /* 0x000fe20003800000 */
[----:B------:R-:W-:-:S07]  /*9cb0*/  IMAD.MOV.U32 R7, RZ, RZ, -0x1 ;  /* 0xffffffffff077424 */ /* 0x000fce00078e00ff */
[----:B------:R-:W-:Y:S05]  /*9cc0*/  WARPSYNC.COLLECTIVE R7, `(.L_x_207) ;  /* 0x00000000070c7348 */ /* 0x000fea0003c00000 */
[----:B------:R-:W-:Y:S02]  /*9cd0*/  ELECT P0, UR62, PT ;  /* 0x00000000003e782f */ /* 0x000fe40003800000 */
[----:B------:R-:W-:Y:S01]  /*9ce0*/  MOV R7, UR62 ;  /* 0x0000003e00077c02 */ /* 0x000fe20008000f00 */
[----:B------:R-:W-:Y:S10]  /*9cf0*/  ENDCOLLECTIVE ;  /* 0x000000000000791b */ /* 0x000ff40003800000 */
.L_x_207:
[----:B------:R-:W-:Y:S05]  /*9d00*/  BSYNC B1 ;  /* 0x0000000000017941 */ /* 0x000fea0003800000 */
.L_x_206:
[----:B------:R-:W-:Y:S05]  /*9d10*/  BRA `(.L_x_208) ;  /* 0xffffffe800cc7947 */ /* 0x000fea000383ffff */
.L_x_180:
[----:B0-----:R0:W1:Y:S02]  /*9d20*/  SYNCS.PHASECHK.TRANS64.TRYWAIT P0, [R18+URZ+0x70], R9 ;  /* 0x00007009120075a7 */ /* 0x001064000800017f */
[----:B-1----:R-:W-:Y:S05]  /*9d30*/  @!P0 NANOSLEEP.SYNCS 0x989680 ;  /* 0x009896800000895d */ /* 0x002fea0003900000 */
[----:B------:R-:W1:Y:S02]  /*9d40*/  @!P0 SYNCS.PHASECHK.TRANS64 P0, [R18+URZ+0x70], R9 ;  /* 0x00007009120085a7 */ /* 0x000e64000800007f */
[----:B-1----:R-:W-:Y:S05]  /*9d50*/  @!P0 BRA `(.L_x_180) ;  /* 0xfffffffc00f08947 */ /* 0x002fea000383ffff */
[----:B------:R-:W-:Y:S05]  /*9d60*/  BRA `(.L_x_209) ;  /* 0xffffffec00087947 */ /* 0x000fea000383ffff */
.L_x_188:
[----:B------:R-:W-:Y:S01]  /*9d70*/  BSSY B0, `(.L_x_210) ;  /* 0x0000006000007945 */ /* 0x000fe20003800000 */
[----:B------:R-:W-:-:S07]  /*9d80*/  IMAD.MOV.U32 R7, RZ, RZ, -0x1 ;  /* 0xffffffffff077424 */ /* 0x000fce00078e00ff */
[----:B------:R-:W-:Y:S05]  /*9d90*/  WARPSYNC.COLLECTIVE R7, `(.L_x_211) ;  /* 0x00000000070c7348 */ /* 0x000fea0003c00000 */
[----:B------:R-:W-:Y:S02]  /*9da0*/  ELECT P0, UR62, PT ;  /* 0x00000000003e782f */ /* 0x000fe40003800000 */
[----:B------:R-:W-:Y:S01]  /*9db0*/  MOV R7, UR62 ;  /* 0x0000003e00077c02 */ /* 0x000fe20008000f00 */
[----:B------:R-:W-:Y:S10]  /*9dc0*/  ENDCOLLECTIVE ;  /* 0x000000000000791b */ /* 0x000ff40003800000 */
.L_x_211:
[----:B------:R-:W-:Y:S05]  /*9dd0*/  BSYNC B0 ;  /* 0x0000000000007941 */ /* 0x000fea0003800000 */
.L_x_210:
[----:B------:R-:W-:Y:S05]  /*9de0*/  BRA `(.L_x_212) ;  /* 0xfffffff400607947 */ /* 0x000fea000383ffff */
.L_x_192:
[----:B0-----:R0:W1:Y:S02]  /*9df0*/  SYNCS.PHASECHK.TRANS64.TRYWAIT P0, [R7+URZ], R2 ;  /* 0x00000002070075a7 */ /* 0x001064000800017f */
[----:B-1----:R-:W-:Y:S05]  /*9e00*/  @!P0 NANOSLEEP.SYNCS 0x989680 ;  /* 0x009896800000895d */ /* 0x002fea0003900000 */
[----:B------:R-:W1:Y:S02]  /*9e10*/  @!P0 SYNCS.PHASECHK.TRANS64 P0, [R7+URZ], R2 ;  /* 0x00000002070085a7 */ /* 0x000e64000800007f */
[----:B-1----:R-:W-:Y:S05]  /*9e20*/  @!P0 BRA `(.L_x_192) ;  /* 0xfffffffc00f08947 */ /* 0x002fea000383ffff */
[----:B------:R-:W-:Y:S05]  /*9e30*/  BRA `(.L_x_213) ;  /* 0xfffffff400a07947 */ /* 0x000fea000383ffff */
.L_x_193:
[----:B0-----:R0:W1:Y:S02]  /*9e40*/  SYNCS.PHASECHK.TRANS64.TRYWAIT P0, [R9+URZ], R4 ;  /* 0x00000004090075a7 */ /* 0x001064000800017f */
[----:B-1----:R-:W-:Y:S05]  /*9e50*/  @!P0 NANOSLEEP.SYNCS 0x989680 ;  /* 0x009896800000895d */ /* 0x002fea0003900000 */
[----:B------:R-:W1:Y:S02]  /*9e60*/  @!P0 SYNCS.PHASECHK.TRANS64 P0, [R9+URZ], R4 ;  /* 0x00000004090085a7 */ /* 0x000e64000800007f */
[----:B-1----:R-:W-:Y:S05]  /*9e70*/  @!P0 BRA `(.L_x_193) ;  /* 0xfffffffc00f08947 */ /* 0x002fea000383ffff */
[----:B------:R-:W-:Y:S05]  /*9e80*/  BRA `(.L_x_214) ;  /* 0xfffffff400b07947 */ /* 0x000fea000383ffff */
.L_x_194:
[----:B0-----:R0:W1:Y:S02]  /*9e90*/  SYNCS.PHASECHK.TRANS64.TRYWAIT P0, [R6+URZ], R5 ;  /* 0x00000005060075a7 */ /* 0x001064000800017f */
[----:B-1----:R-:W-:Y:S05]  /*9ea0*/  @!P0 NANOSLEEP.SYNCS 0x989680 ;  /* 0x009896800000895d */ /* 0x002fea0003900000 */
[----:B------:R-:W1:Y:S02]  /*9eb0*/  @!P0 SYNCS.PHASECHK.TRANS64 P0, [R6+URZ], R5 ;  /* 0x00000005060085a7 */ /* 0x000e64000800007f */
[----:B-1----:R-:W-:Y:S05]  /*9ec0*/  @!P0 BRA `(.L_x_194) ;  /* 0xfffffffc00f08947 */ /* 0x002fea000383ffff */
[----:B------:R-:W-:Y:S05]  /*9ed0*/  BRA `(.L_x_215) ;  /* 0xfffffff400c07947 */ /* 0x000fea000383ffff */
.L_x_195:
[----:B0-----:R0:W1:Y:S02]  /*9ee0*/  SYNCS.PHASECHK.TRANS64.TRYWAIT P0, [R9+URZ], R4 ;  /* 0x00000004090075a7 */ /* 0x001064000800017f */
[----:B-1----:R-:W-:Y:S05]  /*9ef0*/  @!P0 NANOSLEEP.SYNCS 0x989680 ;  /* 0x009896800000895d */ /* 0x002fea0003900000 */
[----:B------:R-:W1:Y:S02]  /*9f00*/  @!P0 SYNCS.PHASECHK.TRANS64 P0, [R9+URZ], R4 ;  /* 0x00000004090085a7 */ /* 0x000e64000800007f */
[----:B-1----:R-:W-:Y:S05]  /*9f10*/  @!P0 BRA `(.L_x_195) ;  /* 0xfffffffc00f08947 */ /* 0x002fea000383ffff */
[----:B------:R-:W-:Y:S05]  /*9f20*/  BRA `(.L_x_216) ;  /* 0xfffffff400d07947 */ /* 0x000fea000383ffff */
.L_x_196:
[----:B0-----:R0:W1:Y:S02]  /*9f30*/  SYNCS.PHASECHK.TRANS64.TRYWAIT P0, [R6+URZ], R5 ;  /* 0x00000005060075a7 */ /* 0x001064000800017f */
[----:B-1----:R-:W-:Y:S05]  /*9f40*/  @!P0 NANOSLEEP.SYNCS 0x989680 ;  /* 0x009896800000895d */ /* 0x002fea0003900000 */
[----:B------:R-:W1:Y:S02]  /*9f50*/  @!P0 SYNCS.PHASECHK.TRANS64 P0, [R6+URZ], R5 ;  /* 0x00000005060085a7 */ /* 0x000e64000800007f */
[----:B-1----:R-:W-:Y:S05]  /*9f60*/  @!P0 BRA `(.L_x_196) ;  /* 0xfffffffc00f08947 */ /* 0x002fea000383ffff */
[----:B------:R-:W-:Y:S05]  /*9f70*/  BRA `(.L_x_217) ;  /* 0xfffffff400e07947 */ /* 0x000fea000383ffff */
.L_x_197:
[----:B0-----:R0:W1:Y:S02]  /*9f80*/  SYNCS.PHASECHK.TRANS64.TRYWAIT P0, [R9+URZ], R4 ;  /* 0x00000004090075a7 */ /* 0x001064000800017f */
[----:B-1----:R-:W-:Y:S05]  /*9f90*/  @!P0 NANOSLEEP.SYNCS 0x989680 ;  /* 0x009896800000895d */ /* 0x002fea0003900000 */
[----:B------:R-:W1:Y:S02]  /*9fa0*/  @!P0 SYNCS.PHASECHK.TRANS64 P0, [R9+URZ], R4 ;  /* 0x00000004090085a7 */ /* 0x000e64000800007f */
[----:B-1----:R-:W-:Y:S05]  /*9fb0*/  @!P0 BRA `(.L_x_197) ;  /* 0xfffffffc00f08947 */ /* 0x002fea000383ffff */
[----:B------:R-:W-:Y:S05]  /*9fc0*/  BRA `(.L_x_218) ;  /* 0xfffffff400f07947 */ /* 0x000fea000383ffff */
.L_x_198:
[----:B0-----:R0:W1:Y:S02]  /*9fd0*/  SYNCS.PHASECHK.TRANS64.TRYWAIT P0, [R6+URZ], R5 ;  /* 0x00000005060075a7 */ /* 0x001064000800017f */
[----:B-1----:R-:W-:Y:S05]  /*9fe0*/  @!P0 NANOSLEEP.SYNCS 0x989680 ;  /* 0x009896800000895d */ /* 0x002fea0003900000 */
[----:B------:R-:W1:Y:S02]  /*9ff0*/  @!P0 SYNCS.PHASECHK.TRANS64 P0, [R6+URZ], R5 ;  /* 0x00000005060085a7 */ /* 0x000e64000800007f */
[----:B-1----:R-:W-:Y:S05]  /*a000*/  @!P0 BRA `(.L_x_198) ;  /* 0xfffffffc00f08947 */ /* 0x002fea000383ffff */
[----:B------:R-:W-:Y:S05]  /*a010*/  BRA `(.L_x_219) ;  /* 0xfffffff800007947 */ /* 0x000fea000383ffff */
.L_x_199:
[----:B0-----:R0:W1:Y:S02]  /*a020*/  SYNCS.PHASECHK.TRANS64.TRYWAIT P0, [R9+URZ], R4 ;  /* 0x00000004090075a7 */ /* 0x001064000800017f */
[----:B-1----:R-:W-:Y:S05]  /*a030*/  @!P0 NANOSLEEP.SYNCS 0x989680 ;  /* 0x009896800000895d */ /* 0x002fea0003900000 */
[----:B------:R-:W1:Y:S02]  /*a040*/  @!P0 SYNCS.PHASECHK.TRANS64 P0, [R9+URZ], R4 ;  /* 0x00000004090085a7 */ /* 0x000e64000800007f */
[----:B-1----:R-:W-:Y:S05]  /*a050*/  @!P0 BRA `(.L_x_199) ;  /* 0xfffffffc00f08947 */ /* 0x002fea000383ffff */
[----:B------:R-:W-:Y:S05]  /*a060*/  BRA `(.L_x_220) ;  /* 0xfffffff800107947 */ /* 0x000fea000383ffff */
.L_x_200:
[----:B0-----:R0:W1:Y:S02]  /*a070*/  SYNCS.PHASECHK.TRANS64.TRYWAIT P0, [R6+URZ], R5 ;  /* 0x00000005060075a7 */ /* 0x001064000800017f */
[----:B-1----:R-:W-:Y:S05]  /*a080*/  @!P0 NANOSLEEP.SYNCS 0x989680 ;  /* 0x009896800000895d */ /* 0x002fea0003900000 */
[----:B------:R-:W1:Y:S02]  /*a090*/  @!P0 SYNCS.PHASECHK.TRANS64 P0, [R6+URZ], R5 ;  /* 0x00000005060085a7 */ /* 0x000e64000800007f */
[----:B-1----:R-:W-:Y:S05]  /*a0a0*/  @!P0 BRA `(.L_x_200) ;  /* 0xfffffffc00f08947 */ /* 0x002fea000383ffff */
[----:B------:R-:W-:Y:S05]  /*a0b0*/  BRA `(.L_x_221) ;  /* 0xfffffff800207947 */ /* 0x000fea000383ffff */
.L_x_201:
[----:B0-----:R0:W1:Y:S02]  /*a0c0*/  SYNCS.PHASECHK.TRANS64.TRYWAIT P0, [R9+URZ], R4 ;  /* 0x00000004090075a7 */ /* 0x001064000800017f */
[----:B-1----:R-:W-:Y:S05]  /*a0d0*/  @!P0 NANOSLEEP.SYNCS 0x989680 ;  /* 0x009896800000895d */ /* 0x002fea0003900000 */
[----:B------:R-:W1:Y:S02]  /*a0e0*/  @!P0 SYNCS.PHASECHK.TRANS64 P0, [R9+URZ], R4 ;  /* 0x00000004090085a7 */ /* 0x000e64000800007f */
[----:B-1----:R-:W-:Y:S05]  /*a0f0*/  @!P0 BRA `(.L_x_201) ;  /* 0xfffffffc00f08947 */ /* 0x002fea000383ffff */
[----:B------:R-:W-:Y:S05]  /*a100*/  BRA `(.L_x_222) ;  /* 0xfffffff800307947 */ /* 0x000fea000383ffff */
.L_x_202:
[----:B0-----:R0:W1:Y:S02]  /*a110*/  SYNCS.PHASECHK.TRANS64.TRYWAIT P0, [R6+URZ], R5 ;  /* 0x00000005060075a7 */ /* 0x001064000800017f */
[----:B-1----:R-:W-:Y:S05]  /*a120*/  @!P0 NANOSLEEP.SYNCS 0x989680 ;  /* 0x009896800000895d */ /* 0x002fea0003900000 */
[----:B------:R-:W1:Y:S02]  /*a130*/  @!P0 SYNCS.PHASECHK.TRANS64 P0, [R6+URZ], R5 ;  /* 0x00000005060085a7 */ /* 0x000e64000800007f */
[----:B-1----:R-:W-:Y:S05]  /*a140*/  @!P0 BRA `(.L_x_202) ;  /* 0xfffffffc00f08947 */ /* 0x002fea000383ffff */
[----:B------:R-:W-:Y:S05]  /*a150*/  BRA `(.L_x_223) ;  /* 0xfffffff800407947 */ /* 0x000fea000383ffff */
.L_x_203:
[----:B0-----:R0:W1:Y:S02]  /*a160*/  SYNCS.PHASECHK.TRANS64.TRYWAIT P0, [R9+URZ], R4 ;  /* 0x00000004090075a7 */ /* 0x001064000800017f */
[----:B-1----:R-:W-:Y:S05]  /*a170*/  @!P0 NANOSLEEP.SYNCS 0x989680 ;  /* 0x009896800000895d */ /* 0x002fea0003900000 */
[----:B------:R-:W1:Y:S02]  /*a180*/  @!P0 SYNCS.PHASECHK.TRANS64 P0, [R9+URZ], R4 ;  /* 0x00000004090085a7 */ /* 0x000e64000800007f */
[----:B-1----:R-:W-:Y:S05]  /*a190*/  @!P0 BRA `(.L_x_203) ;  /* 0xfffffffc00f08947 */ /* 0x002fea000383ffff */
[----:B------:R-:W-:Y:S05]  /*a1a0*/  BRA `(.L_x_224) ;  /* 0xfffffff800507947 */ /* 0x000fea000383ffff */
.L_x_204:
[----:B-1----:R1:W2:Y:S02]  /*a1b0*/  SYNCS.PHASECHK.TRANS64.TRYWAIT P0, [R6+URZ], R5 ;  /* 0x00000005060075a7 */ /* 0x0022a4000800017f */
[----:B--2---:R-:W-:Y:S05]  /*a1c0*/  @!P0 NANOSLEEP.SYNCS 0x989680 ;  /* 0x009896800000895d */ /* 0x004fea0003900000 */
[----:B------:R-:W2:Y:S02]  /*a1d0*/  @!P0 SYNCS.PHASECHK.TRANS64 P0, [R6+URZ], R5 ;  /* 0x00000005060085a7 */ /* 0x000ea4000800007f */
[----:B--2---:R-:W-:Y:S05]  /*a1e0*/  @!P0 BRA `(.L_x_204) ;  /* 0xfffffffc00f08947 */ /* 0x004fea000383ffff */
[----:B------:R-:W-:Y:S05]  /*a1f0*/  BRA `(.L_x_225) ;  /* 0xfffffff800587947 */ /* 0x000fea000383ffff */
.L_x_226:
[----:B------:R-:W-:-:S00]  /*a200*/  BRA `(.L_x_226) ;  /* 0xfffffffc00fc7947 */ /* 0x000fc0000383ffff */
[----:B------:R-:W-:-:S00]  /*a210*/  NOP ;  /* 0x0000000000007918 */ /* 0x000fc00000000000 */
        /* <DEDUP_REMOVED lines=14> */
.L_x_227:


//--------------------- .nv.shared._ZN7cutlass13device_kernelINS_4gemm6kernel13GemmUniversalIN4cute5tupleIJiiiiEEENS1_10collective13CollectiveMmaINS1_37MainloopSm90TmaGmmaWarpSpecializedFP8ILi14ENS5_IJNS4_1CILi2EEESB_NSA_ILi1EEEEEENS1_35KernelTmaWarpSpecializedCooperativeEEENS5_IJNSA_ILi128EEESG_NSA_ILi64EEEEEENS_12float_e5m2_tENS5_IJlSC_lEEESJ_SK_NS4_8TiledMMAINS4_8MMA_AtomIJNS4_4SM904GMMA31MMA_64x128x32_F32E5M2E5M2_SS_TNILNSO_7ScaleInE1ELSQ_1EEEEEENS4_6LayoutINS5_IJSB_SC_SC_EEENS5_IJSC_NSA_ILi0EEESV_EEEEENS5_IJNS4_10UnderscoreESY_SY_EEEEENS4_23SM90_TMA_LOAD_MULTICASTENS4_14ComposedLayoutINS4_7SwizzleILi2ELi4ELi3EEENS4_18smem_ptr_flag_bitsILi8EEENST_INS5_IJNSA_ILi8EEESH_EEENS5_IJSH_SC_EEEEEEEvNS4_8identityES11_S1B_vS1C_EENS_8epilogue10collective6detail29Sm90TmaWarpSpecializedAdapterINS1F_15DefaultEpilogueISJ_SK_SK_NS1E_6thread17LinearCombinationISJ_Li1EffLNS1J_9ScaleType4KindE0ELNS_15FloatRoundStyleE2ESJ_EENS1_15EpilogueDefaultEEEEEvvEEEEvNT_6ParamsE --------------------------
	.section	.nv.shared._ZN7cutlass13device_kernelINS_4gemm6kernel13GemmUniversalIN4cute5tupleIJiiiiEEENS1_10collective13CollectiveMmaINS1_37MainloopSm90TmaGmmaWarpSpecializedFP8ILi14ENS5_IJNS4_1CILi2EEESB_NSA_ILi1EEEEEENS1_35KernelTmaWarpSpecializedCooperativeEEENS5_IJNSA_ILi128EEESG_NSA_ILi64EEEEEENS_12float_e5m2_tENS5_IJlSC_lEEESJ_SK_NS4_8TiledMMAINS4_8MMA_AtomIJNS4_4SM904GMMA31MMA_64x128x32_F32E5M2E5M2_SS_TNILNSO_7ScaleInE1ELSQ_1EEEEEENS4_6LayoutINS5_IJSB_SC_SC_EEENS5_IJSC_NSA_ILi0EEESV_EEEEENS5_IJNS4_10UnderscoreESY_SY_EEEEENS4_23SM90_TMA_LOAD_MULTICASTENS4_14ComposedLayoutINS4_7SwizzleILi2ELi4ELi3EEENS4_18smem_ptr_flag_bitsILi8EEENST_INS5_IJNSA_ILi8EEESH_EEENS5_IJSH_SC_EEEEEEEvNS4_8identityES11_S1B_vS1C_EENS_8epilogue10collective6detail29Sm90TmaWarpSpecializedAdapterINS1F_15DefaultEpilogueISJ_SK_SK_NS1E_6thread17LinearCombinationISJ_Li1EffLNS1J_9ScaleType4KindE0ELNS_15FloatRoundStyleE2ESJ_EENS1_15EpilogueDefaultEEEEEvvEEEEvNT_6ParamsE,"aw",@nobits
	.sectionflags	@""
	.align	16
	.zero		1024


//--------------------- .nv.shared.reserved.0     --------------------------
	.section	.nv.shared.reserved.0,"aw",@nobits
	.weak		__nv_reservedSMEM_offset_0_alias
	.size		__nv_reservedSMEM_offset_0_alias, 0, 0
	.other		__nv_reservedSMEM_offset_0_alias,@"STO_CUDA_RESERVED_SHARED STV_DEFAULT"
__nv_reservedSMEM_offset_0_alias:
	.zero		0


//--------------------- .nv.global                --------------------------
	.section	.nv.global,"aw",@nobits
.nv.global:
	.type		_ZN40_INTERNAL_63889716_4_k_cu_ab6e70cd_200374cute1_E,@object
	.size		_ZN40_INTERNAL_63889716_4_k_cu_ab6e70cd_200374cute1_E,(_ZN40_INTERNAL_63889716_4_k_cu_ab6e70cd_200374cuda3std3__45__cpo6cbeginE - _ZN40_INTERNAL_63889716_4_k_cu_ab6e70cd_200374cute1_E)
_ZN40_INTERNAL_63889716_4_k_cu_ab6e70cd_200374cute1_E:
	.zero		1
	.type		_ZN40_INTERNAL_63889716_4_k_cu_ab6e70cd_200374cuda3std3__45__cpo6cbeginE,@object
	.size		_ZN40_INTERNAL_63889716_4_k_cu_ab6e70cd_200374cuda3std3__45__cpo6cbeginE,(_ZN40_INTERNAL_63889716_4_k_cu_ab6e70cd_200374cuda3std3__48in_placeE - _ZN40_INTERNAL_63889716_4_k_cu_ab6e70cd_200374cuda3std3__45__cpo6cbeginE)
_ZN40_INTERNAL_63889716_4_k_cu_ab6e70cd_200374cuda3std3__45__cpo6cbeginE:
	.zero		1
	.type		_ZN40_INTERNAL_63889716_4_k_cu_ab6e70cd_200374cuda3std3__48in_placeE,@object
	.size		_ZN40_INTERNAL_63889716_4_k_cu_ab6e70cd_200374cuda3std3__48in_placeE,(_ZN40_INTERNAL_63889716_4_k_cu_ab6e70cd_200374cuda3std6ranges3__45__cpo9iter_moveE - _ZN40_INTERNAL_63889716_4_k_cu_ab6e70cd_200374cuda3std3__48in_placeE)
_ZN40_INTERNAL_63889716_4_k_cu_ab6e70cd_200374cuda3std3__48in_placeE:
	.zero		1
	.type		_ZN40_INTERNAL_63889716_4_k_cu_ab6e70cd_200374cuda3std6ranges3__45__cpo9iter_moveE,@object
	.size		_ZN40_INTERNAL_63889716_4_k_cu_ab6e70cd_200374cuda3std6ranges3__45__cpo9iter_moveE,(_ZN40_INTERNAL_63889716_4_k_cu_ab6e70cd_200374cuda3std3__45__cpo5beginE - _ZN40_INTERNAL_63889716_4_k_cu_ab6e70cd_200374cuda3std6ranges3__45__cpo9iter_moveE)
_ZN40_INTERNAL_63889716_4_k_cu_ab6e70cd_200374cuda3std6ranges3__45__cpo9iter_moveE:
	.zero		1
	.type		_ZN40_INTERNAL_63889716_4_k_cu_ab6e70cd_200374cuda3std3__45__cpo5beginE,@object
	.size		_ZN40_INTERNAL_63889716_4_k_cu_ab6e70cd_200374cuda3std3__45__cpo5beginE,(_ZN40_INTERNAL_63889716_4_k_cu_ab6e70cd_200374cuda3std3__442_GLOBAL__N__63889716_4_k_cu_ab6e70cd_200376ignoreE - _ZN40_INTERNAL_63889716_4_k_cu_ab6e70cd_200374cuda3std3__45__cpo5beginE)
_ZN40_INTERNAL_63889716_4_k_cu_ab6e70cd_200374cuda3std3__45__cpo5beginE:
	.zero		1
	.type		_ZN40_INTERNAL_63889716_4_k_cu_ab6e70cd_200374cuda3std3__442_GLOBAL__N__63889716_4_k_cu_ab6e70cd_200376ignoreE,@object
	.size		_ZN40_INTERNAL_63889716_4_k_cu_ab6e70cd_200374cuda3std3__442_GLOBAL__N__63889716_4_k_cu_ab6e70cd_200376ignoreE,(_ZN40_INTERNAL_63889716_4_k_cu_ab6e70cd_200374cute7productE - _ZN40_INTERNAL_63889716_4_k_cu_ab6e70cd_200374cuda3std3__442_GLOBAL__N__63889716_4_k_cu_ab6e70cd_200376ignoreE)
_ZN40_INTERNAL_63889716_4_k_cu_ab6e70cd_200374cuda3std3__442_GLOBAL__N__63889716_4_k_cu_ab6e70cd_200376ignoreE:
	.zero		1
	.type		_ZN40_INTERNAL_63889716_4_k_cu_ab6e70cd_200374cute7productE,@object
	.size		_ZN40_INTERNAL_63889716_4_k_cu_ab6e70cd_200374cute7productE,(_ZN40_INTERNAL_63889716_4_k_cu_ab6e70cd_200374cuda3std3__45__cpo3endE - _ZN40_INTERNAL_63889716_4_k_cu_ab6e70cd_200374cute7productE)
_ZN40_INTERNAL_63889716_4_k_cu_ab6e70cd_200374cute7productE:
	.zero		1
	.type		_ZN40_INTERNAL_63889716_4_k_cu_ab6e70cd_200374cuda3std3__45__cpo3endE,@object
	.size		_ZN40_INTERNAL_63889716_4_k_cu_ab6e70cd_200374cuda3std3__45__cpo3endE,(_ZN40_INTERNAL_63889716_4_k_cu_ab6e70cd_200374cuda3std3__419piecewise_constructE - _ZN40_INTERNAL_63889716_4_k_cu_ab6e70cd_200374cuda3std3__45__cpo3endE)
_ZN40_INTERNAL_63889716_4_k_cu_ab6e70cd_200374cuda3std3__45__cpo3endE:
	.zero		1
	.type		_ZN40_INTERNAL_63889716_4_k_cu_ab6e70cd_200374cuda3std3__419piecewise_constructE,@object
	.size		_ZN40_INTERNAL_63889716_4_k_cu_ab6e70cd_200374cuda3std3__419piecewise_constructE,(_ZN40_INTERNAL_63889716_4_k_cu_ab6e70cd_200374cuda3std3__45__cpo4cendE - _ZN40_INTERNAL_63889716_4_k_cu_ab6e70cd_200374cuda3std3__419piecewise_constructE)
_ZN40_INTERNAL_63889716_4_k_cu_ab6e70cd_200374cuda3std3__419piecewise_constructE:
	.zero		1
	.type		_ZN40_INTERNAL_63889716_4_k_cu_ab6e70cd_200374cuda3std3__45__cpo4cendE,@object
	.size		_ZN40_INTERNAL_63889716_4_k_cu_ab6e70cd_200374cuda3std3__45__cpo4cendE,(_ZN40_INTERNAL_63889716_4_k_cu_ab6e70cd_200374cuda3std6ranges3__45__cpo4swapE - _ZN40_INTERNAL_63889716_4_k_cu_ab6e70cd_200374cuda3std3__45__cpo4cendE)
_ZN40_INTERNAL_63889716_4_k_cu_ab6e70cd_200374cuda3std3__45__cpo4cendE:
	.zero		1
	.type		_ZN40_INTERNAL_63889716_4_k_cu_ab6e70cd_200374cuda3std6ranges3__45__cpo4swapE,@object
	.size		_ZN40_INTERNAL_63889716_4_k_cu_ab6e70cd_200374cuda3std6ranges3__45__cpo4swapE,(.L_7 - _ZN40_INTERNAL_63889716_4_k_cu_ab6e70cd_200374cuda3std6ranges3__45__cpo4swapE)
_ZN40_INTERNAL_63889716_4_k_cu_ab6e70cd_200374cuda3std6ranges3__45__cpo4swapE:
	.zero		1
.L_7:


//--------------------- .nv.constant0._ZN7cutlass13device_kernelINS_4gemm6kernel13GemmUniversalIN4cute5tupleIJiiiiEEENS1_10collective13CollectiveMmaINS1_37MainloopSm90TmaGmmaWarpSpecializedFP8ILi14ENS5_IJNS4_1CILi2EEESB_NSA_ILi1EEEEEENS1_35KernelTmaWarpSpecializedCooperativeEEENS5_IJNSA_ILi128EEESG_NSA_ILi64EEEEEENS_12float_e5m2_tENS5_IJlSC_lEEESJ_SK_NS4_8TiledMMAINS4_8MMA_AtomIJNS4_4SM904GMMA31MMA_64x128x32_F32E5M2E5M2_SS_TNILNSO_7ScaleInE1ELSQ_1EEEEEENS4_6LayoutINS5_IJSB_SC_SC_EEENS5_IJSC_NSA_ILi0EEESV_EEEEENS5_IJNS4_10UnderscoreESY_SY_EEEEENS4_23SM90_TMA_LOAD_MULTICASTENS4_14ComposedLayoutINS4_7SwizzleILi2ELi4ELi3EEENS4_18smem_ptr_flag_bitsILi8EEENST_INS5_IJNSA_ILi8EEESH_EEENS5_IJSH_SC_EEEEEEEvNS4_8identityES11_S1B_vS1C_EENS_8epilogue10collective6detail29Sm90TmaWarpSpecializedAdapterINS1F_15DefaultEpilogueISJ_SK_SK_NS1E_6thread17LinearCombinationISJ_Li1EffLNS1J_9ScaleType4KindE0ELNS_15FloatRoundStyleE2ESJ_EENS1_15EpilogueDefaultEEEEEvvEEEEvNT_6ParamsE --------------------------
	.section	.nv.constant0._ZN7cutlass13device_kernelINS_4gemm6kernel13GemmUniversalIN4cute5tupleIJiiiiEEENS1_10collective13CollectiveMmaINS1_37MainloopSm90TmaGmmaWarpSpecializedFP8ILi14ENS5_IJNS4_1CILi2EEESB_NSA_ILi1EEEEEENS1_35KernelTmaWarpSpecializedCooperativeEEENS5_IJNSA_ILi128EEESG_NSA_ILi64EEEEEENS_12float_e5m2_tENS5_IJlSC_lEEESJ_SK_NS4_8TiledMMAINS4_8MMA_AtomIJNS4_4SM904GMMA31MMA_64x128x32_F32E5M2E5M2_SS_TNILNSO_7ScaleInE1ELSQ_1EEEEEENS4_6LayoutINS5_IJSB_SC_SC_EEENS5_IJSC_NSA_ILi0EEESV_EEEEENS5_IJNS4_10UnderscoreESY_SY_EEEEENS4_23SM90_TMA_LOAD_MULTICASTENS4_14ComposedLayoutINS4_7SwizzleILi2ELi4ELi3EEENS4_18smem_ptr_flag_bitsILi8EEENST_INS5_IJNSA_ILi8EEESH_EEENS5_IJSH_SC_EEEEEEEvNS4_8identityES11_S1B_vS1C_EENS_8epilogue10collective6detail29Sm90TmaWarpSpecializedAdapterINS1F_15DefaultEpilogueISJ_SK_SK_NS1E_6thread17LinearCombinationISJ_Li1EffLNS1J_9ScaleType4KindE0ELNS_15FloatRoundStyleE2ESJ_EENS1_15EpilogueDefaultEEEEEvvEEEEvNT_6ParamsE,"a",@progbits
	.sectionflags	@""
	.align	4
.nv.constant0._ZN7cutlass13device_kernelINS_4gemm6kernel13GemmUniversalIN4cute5tupleIJiiiiEEENS1_10collective13CollectiveMmaINS1_37MainloopSm90TmaGmmaWarpSpecializedFP8ILi14ENS5_IJNS4_1CILi2EEESB_NSA_ILi1EEEEEENS1_35KernelTmaWarpSpecializedCooperativeEEENS5_IJNSA_ILi128EEESG_NSA_ILi64EEEEEENS_12float_e5m2_tENS5_IJlSC_lEEESJ_SK_NS4_8TiledMMAINS4_8MMA_AtomIJNS4_4SM904GMMA31MMA_64x128x32_F32E5M2E5M2_SS_TNILNSO_7ScaleInE1ELSQ_1EEEEEENS4_6LayoutINS5_IJSB_SC_SC_EEENS5_IJSC_NSA_ILi0EEESV_EEEEENS5_IJNS4_10UnderscoreESY_SY_EEEEENS4_23SM90_TMA_LOAD_MULTICASTENS4_14ComposedLayoutINS4_7SwizzleILi2ELi4ELi3EEENS4_18smem_ptr_flag_bitsILi8EEENST_INS5_IJNSA_ILi8EEESH_EEENS5_IJSH_SC_EEEEEEEvNS4_8identityES11_S1B_vS1C_EENS_8epilogue10collective6detail29Sm90TmaWarpSpecializedAdapterINS1F_15DefaultEpilogueISJ_SK_SK_NS1E_6thread17LinearCombinationISJ_Li1EffLNS1J_9ScaleType4KindE0ELNS_15FloatRoundStyleE2ESJ_EENS1_15EpilogueDefaultEEEEEvvEEEEvNT_6ParamsE:
	.zero		1664


//--------------------- SYMBOLS --------------------------

	.type		.nv.reservedSmem.offset0,@object
	.size		.nv.reservedSmem.offset0,0x4
